// auto-generated by cutlass_sweep.conv — config: {"arch": "sm_90", "cluster_m": 1, "cluster_n": 1, "conv_kind": "wgrad", "dtype": "fp16", "ndim": 3, "tile_k": 64, "tile_m": 256, "tile_n": 64}
#include "cutlass/cutlass.h"
#include "cute/tensor.hpp"
#include "cutlass/kernel_hardware_info.hpp"
#include "cutlass/conv/convolution.h"
#include "cutlass/conv/dispatch_policy.hpp"
#include "cutlass/conv/collective/collective_builder.hpp"
#include "cutlass/conv/kernel/conv_universal.hpp"
#include "cutlass/conv/device/conv_universal_adapter.hpp"
#include "cutlass/epilogue/collective/collective_builder.hpp"

using namespace cute;
using Elem = cutlass::half_t;
using Acc  = float;
using LayoutAB = cutlass::layout::TensorNDHWC;
using LayoutC  = cutlass::layout::TensorKCSRT;
constexpr auto ConvOp = cutlass::conv::Operator::kWgrad;
using TileShape    = Shape<_256, Shape<_64>, Shape<_64>>;
using ClusterShape = Shape<_1, _1, _1>;

using CollectiveEpilogue = typename cutlass::epilogue::collective::CollectiveBuilder<
    cutlass::arch::Sm90, cutlass::arch::OpClassTensorOp,
    TileShape, ClusterShape,
    cutlass::epilogue::collective::EpilogueTileAuto,
    Acc, Acc,
    Elem, LayoutC, 128 / cutlass::sizeof_bits<Elem>::value,
    Elem, LayoutC, 128 / cutlass::sizeof_bits<Elem>::value,
    cutlass::epilogue::collective::EpilogueScheduleAuto
  >::CollectiveOp;

using CollectiveMainloop = typename cutlass::conv::collective::CollectiveBuilder<
    cutlass::arch::Sm90, cutlass::arch::OpClassTensorOp, ConvOp,
    Elem, LayoutAB, 128 / cutlass::sizeof_bits<Elem>::value,
    Elem, LayoutAB, 128 / cutlass::sizeof_bits<Elem>::value,
    Acc,
    TileShape, ClusterShape,
    cutlass::conv::collective::StageCountAutoCarveout<
        static_cast<int>(sizeof(typename CollectiveEpilogue::SharedStorage))>,
    cutlass::conv::collective::KernelScheduleAuto
  >::CollectiveOp;

using ProblemShape = cutlass::conv::ConvProblemShape<
    ConvOp, CollectiveMainloop::DispatchPolicy::NumSpatialDimensions>;
using ConvKernel = cutlass::conv::kernel::ConvUniversal<
    ProblemShape, CollectiveMainloop, CollectiveEpilogue>;
using Conv = cutlass::conv::device::ConvUniversalAdapter<ConvKernel>;

auto* _anchor = &cutlass::device_kernel<ConvKernel>;


// ===== COMPILED SASS (sm_90a) =====

	.target	sm_90a

	.elftype	@"ET_EXEC"


//--------------------- .note.nv.tkinfo           --------------------------
	.section	.note.nv.tkinfo,"",@"SHT_NOTE"
	.sectionflags	@"SHF_NOTE_NV_TKINFO"
	.tkinfo
        /*0018*/ 	.word	0x00000002
        /*0030*/ 	.string	""
        /*0030*/ 	.string	"ptxas"
        /*0030*/ 	.string	"Cuda compilation tools, release 13.0, V13.0.88"
        /*0030*/ 	.string	"Build cuda_13.0.r13.0/compiler.36424714_0"
        /*0030*/ 	.string	"-arch sm_90a -m 64 "



//--------------------- .note.nv.cuinfo           --------------------------
	.section	.note.nv.cuinfo,"",@"SHT_NOTE"
	.sectionflags	@"SHF_NOTE_NV_CUINFO"
        /*0018*/ 	.short	0x0002
        /*001a*/ 	.short	0x005a
        /*001c*/ 	.short	0x0082
	.zero		2


//--------------------- .nv.info                  --------------------------
	.section	.nv.info,"",@"SHT_CUDA_INFO"
	.align	4


	//----- nvinfo : EIATTR_REGCOUNT
	.align		4
        /*0000*/ 	.byte	0x04, 0x2f
        /*0002*/ 	.short	(.L_12 - .L_11)
	.align		4
.L_11:
        /*0004*/ 	.word	index@(_ZN7cutlass13device_kernelINS_4conv6kernel13ConvUniversalINS1_16ConvProblemShapeILNS1_8OperatorE2ELi3EEENS1_10collective14CollectiveConvINS1_46MainloopSm90TmaGmmaWarpSpecializedImplicitGemmILS5_2ELi5ELi3EN4cute5tupleIJNSA_1CILi1EEESD_SD_EEENS1_36KernelImplicitTmaWarpSpecializedSm90ELi1EEENSB_IJNSC_ILi256EEENSB_IJNSC_ILi64EEEEEESJ_EEENS_6half_tESL_NSA_8TiledMMAINSA_8MMA_AtomIJNSA_4SM904GMMA25MMA_64x64x16_F32F16F16_SSILNSP_5MajorE1ELSR_1ELNSP_7ScaleInE1ELSS_1EEEEEENSA_6LayoutISE_NSB_IJNSC_ILi0EEESW_SW_EEEEENSB_IJNSA_10UnderscoreESZ_SZ_EEEEENS7_6detail26Sm90ImplicitGemmTileTraitsINSA_13SM90_TMA_LOADENSA_14ComposedLayoutINSA_7SwizzleILi3ELi4ELi3EEENSA_18smem_ptr_flag_bitsILi16EEENSV_INSB_IJNSB_IJSI_NSC_ILi4EEEEEENSB_IJNSC_ILi8EEES1C_EEENSB_IJSD_NSC_ILi5EEEEEEEEENSB_IJNSB_IJSD_NSC_ILi4096EEEEEENSB_IJSI_NSC_ILi512EEEEEENSB_IJSW_NSC_ILi16384EEEEEEEEEEEEEvEENS13_INSA_20SM90_TMA_LOAD_IM2COLENS15_IS17_S19_NSV_INSB_IJNSB_IJSI_SD_EEES1D_S1F_EEENSB_IJNSB_IJSD_SW_EEES1K_NSB_IJSW_S1H_EEEEEEEEEEvEEEENS_8epilogue10collective6detail29Sm90TmaWarpSpecializedAdapterINS22_15DefaultEpilogueISL_NSB_IJlNSB_IJSD_lllEEESW_EEES27_NS21_6thread17LinearCombinationISL_Li1EffLNS28_9ScaleType4KindE0ELNS_15FloatRoundStyleE2ESL_EENS_4gemm15EpilogueDefaultEEEEEvvEEEEvNT_6ParamsE)
        /*0008*/ 	.word	0x000000aa


	//----- nvinfo : EIATTR_FRAME_SIZE
	.align		4
.L_12:
        /*000c*/ 	.byte	0x04, 0x11
        /*000e*/ 	.short	(.L_14 - .L_13)
	.align		4
.L_13:
        /*0010*/ 	.word	index@(_ZN7cutlass13device_kernelINS_4conv6kernel13ConvUniversalINS1_16ConvProblemShapeILNS1_8OperatorE2ELi3EEENS1_10collective14CollectiveConvINS1_46MainloopSm90TmaGmmaWarpSpecializedImplicitGemmILS5_2ELi5ELi3EN4cute5tupleIJNSA_1CILi1EEESD_SD_EEENS1_36KernelImplicitTmaWarpSpecializedSm90ELi1EEENSB_IJNSC_ILi256EEENSB_IJNSC_ILi64EEEEEESJ_EEENS_6half_tESL_NSA_8TiledMMAINSA_8MMA_AtomIJNSA_4SM904GMMA25MMA_64x64x16_F32F16F16_SSILNSP_5MajorE1ELSR_1ELNSP_7ScaleInE1ELSS_1EEEEEENSA_6LayoutISE_NSB_IJNSC_ILi0EEESW_SW_EEEEENSB_IJNSA_10UnderscoreESZ_SZ_EEEEENS7_6detail26Sm90ImplicitGemmTileTraitsINSA_13SM90_TMA_LOADENSA_14ComposedLayoutINSA_7SwizzleILi3ELi4ELi3EEENSA_18smem_ptr_flag_bitsILi16EEENSV_INSB_IJNSB_IJSI_NSC_ILi4EEEEEENSB_IJNSC_ILi8EEES1C_EEENSB_IJSD_NSC_ILi5EEEEEEEEENSB_IJNSB_IJSD_NSC_ILi4096EEEEEENSB_IJSI_NSC_ILi512EEEEEENSB_IJSW_NSC_ILi16384EEEEEEEEEEEEEvEENS13_INSA_20SM90_TMA_LOAD_IM2COLENS15_IS17_S19_NSV_INSB_IJNSB_IJSI_SD_EEES1D_S1F_EEENSB_IJNSB_IJSD_SW_EEES1K_NSB_IJSW_S1H_EEEEEEEEEEvEEEENS_8epilogue10collective6detail29Sm90TmaWarpSpecializedAdapterINS22_15DefaultEpilogueISL_NSB_IJlNSB_IJSD_lllEEESW_EEES27_NS21_6thread17LinearCombinationISL_Li1EffLNS28_9ScaleType4KindE0ELNS_15FloatRoundStyleE2ESL_EENS_4gemm15EpilogueDefaultEEEEEvvEEEEvNT_6ParamsE)
        /*0014*/ 	.word	0x00000000


	//----- nvinfo : EIATTR_MIN_STACK_SIZE
	.align		4
.L_14:
        /*0018*/ 	.byte	0x04, 0x12
        /*001a*/ 	.short	(.L_16 - .L_15)
	.align		4
.L_15:
        /*001c*/ 	.word	index@(_ZN7cutlass13device_kernelINS_4conv6kernel13ConvUniversalINS1_16ConvProblemShapeILNS1_8OperatorE2ELi3EEENS1_10collective14CollectiveConvINS1_46MainloopSm90TmaGmmaWarpSpecializedImplicitGemmILS5_2ELi5ELi3EN4cute5tupleIJNSA_1CILi1EEESD_SD_EEENS1_36KernelImplicitTmaWarpSpecializedSm90ELi1EEENSB_IJNSC_ILi256EEENSB_IJNSC_ILi64EEEEEESJ_EEENS_6half_tESL_NSA_8TiledMMAINSA_8MMA_AtomIJNSA_4SM904GMMA25MMA_64x64x16_F32F16F16_SSILNSP_5MajorE1ELSR_1ELNSP_7ScaleInE1ELSS_1EEEEEENSA_6LayoutISE_NSB_IJNSC_ILi0EEESW_SW_EEEEENSB_IJNSA_10UnderscoreESZ_SZ_EEEEENS7_6detail26Sm90ImplicitGemmTileTraitsINSA_13SM90_TMA_LOADENSA_14ComposedLayoutINSA_7SwizzleILi3ELi4ELi3EEENSA_18smem_ptr_flag_bitsILi16EEENSV_INSB_IJNSB_IJSI_NSC_ILi4EEEEEENSB_IJNSC_ILi8EEES1C_EEENSB_IJSD_NSC_ILi5EEEEEEEEENSB_IJNSB_IJSD_NSC_ILi4096EEEEEENSB_IJSI_NSC_ILi512EEEEEENSB_IJSW_NSC_ILi16384EEEEEEEEEEEEEvEENS13_INSA_20SM90_TMA_LOAD_IM2COLENS15_IS17_S19_NSV_INSB_IJNSB_IJSI_SD_EEES1D_S1F_EEENSB_IJNSB_IJSD_SW_EEES1K_NSB_IJSW_S1H_EEEEEEEEEEvEEEENS_8epilogue10collective6detail29Sm90TmaWarpSpecializedAdapterINS22_15DefaultEpilogueISL_NSB_IJlNSB_IJSD_lllEEESW_EEES27_NS21_6thread17LinearCombinationISL_Li1EffLNS28_9ScaleType4KindE0ELNS_15FloatRoundStyleE2ESL_EENS_4gemm15EpilogueDefaultEEEEEvvEEEEvNT_6ParamsE)
        /*0020*/ 	.word	0x00000000
.L_16:


//--------------------- .nv.compat                --------------------------
	.section	.nv.compat,"",@"SHT_CUDA_COMPAT_INFO"
	.align	4
        /*0000*/ 	.byte	0x02, 0x09, 0x01, 0x00, 0x02, 0x02, 0x04, 0x00, 0x02, 0x05, 0x05, 0x00, 0x03, 0x07, 0x01, 0x01
        /*0010*/ 	.byte	0x02, 0x03, 0x01, 0x00, 0x02, 0x06, 0x01, 0x00, 0x04, 0x0b, 0x08, 0x00, 0x00, 0x00, 0x00, 0x00
        /*0020*/ 	.byte	0x00, 0x00, 0x00, 0x00


//--------------------- .nv.info._ZN7cutlass13device_kernelINS_4conv6kernel13ConvUniversalINS1_16ConvProblemShapeILNS1_8OperatorE2ELi3EEENS1_10collective14CollectiveConvINS1_46MainloopSm90TmaGmmaWarpSpecializedImplicitGemmILS5_2ELi5ELi3EN4cute5tupleIJNSA_1CILi1EEESD_SD_EEENS1_36KernelImplicitTmaWarpSpecializedSm90ELi1EEENSB_IJNSC_ILi256EEENSB_IJNSC_ILi64EEEEEESJ_EEENS_6half_tESL_NSA_8TiledMMAINSA_8MMA_AtomIJNSA_4SM904GMMA25MMA_64x64x16_F32F16F16_SSILNSP_5MajorE1ELSR_1ELNSP_7ScaleInE1ELSS_1EEEEEENSA_6LayoutISE_NSB_IJNSC_ILi0EEESW_SW_EEEEENSB_IJNSA_10UnderscoreESZ_SZ_EEEEENS7_6detail26Sm90ImplicitGemmTileTraitsINSA_13SM90_TMA_LOADENSA_14ComposedLayoutINSA_7SwizzleILi3ELi4ELi3EEENSA_18smem_ptr_flag_bitsILi16EEENSV_INSB_IJNSB_IJSI_NSC_ILi4EEEEEENSB_IJNSC_ILi8EEES1C_EEENSB_IJSD_NSC_ILi5EEEEEEEEENSB_IJNSB_IJSD_NSC_ILi4096EEEEEENSB_IJSI_NSC_ILi512EEEEEENSB_IJSW_NSC_ILi16384EEEEEEEEEEEEEvEENS13_INSA_20SM90_TMA_LOAD_IM2COLENS15_IS17_S19_NSV_INSB_IJNSB_IJSI_SD_EEES1D_S1F_EEENSB_IJNSB_IJSD_SW_EEES1K_NSB_IJSW_S1H_EEEEEEEEEEvEEEENS_8epilogue10collective6detail29Sm90TmaWarpSpecializedAdapterINS22_15DefaultEpilogueISL_NSB_IJlNSB_IJSD_lllEEESW_EEES27_NS21_6thread17LinearCombinationISL_Li1EffLNS28_9ScaleType4KindE0ELNS_15FloatRoundStyleE2ESL_EENS_4gemm15EpilogueDefaultEEEEEvvEEEEvNT_6ParamsE --------------------------
	.section	.nv.info._ZN7cutlass13device_kernelINS_4conv6kernel13ConvUniversalINS1_16ConvProblemShapeILNS1_8OperatorE2ELi3EEENS1_10collective14CollectiveConvINS1_46MainloopSm90TmaGmmaWarpSpecializedImplicitGemmILS5_2ELi5ELi3EN4cute5tupleIJNSA_1CILi1EEESD_SD_EEENS1_36KernelImplicitTmaWarpSpecializedSm90ELi1EEENSB_IJNSC_ILi256EEENSB_IJNSC_ILi64EEEEEESJ_EEENS_6half_tESL_NSA_8TiledMMAINSA_8MMA_AtomIJNSA_4SM904GMMA25MMA_64x64x16_F32F16F16_SSILNSP_5MajorE1ELSR_1ELNSP_7ScaleInE1ELSS_1EEEEEENSA_6LayoutISE_NSB_IJNSC_ILi0EEESW_SW_EEEEENSB_IJNSA_10UnderscoreESZ_SZ_EEEEENS7_6detail26Sm90ImplicitGemmTileTraitsINSA_13SM90_TMA_LOADENSA_14ComposedLayoutINSA_7SwizzleILi3ELi4ELi3EEENSA_18smem_ptr_flag_bitsILi16EEENSV_INSB_IJNSB_IJSI_NSC_ILi4EEEEEENSB_IJNSC_ILi8EEES1C_EEENSB_IJSD_NSC_ILi5EEEEEEEEENSB_IJNSB_IJSD_NSC_ILi4096EEEEEENSB_IJSI_NSC_ILi512EEEEEENSB_IJSW_NSC_ILi16384EEEEEEEEEEEEEvEENS13_INSA_20SM90_TMA_LOAD_IM2COLENS15_IS17_S19_NSV_INSB_IJNSB_IJSI_SD_EEES1D_S1F_EEENSB_IJNSB_IJSD_SW_EEES1K_NSB_IJSW_S1H_EEEEEEEEEEvEEEENS_8epilogue10collective6detail29Sm90TmaWarpSpecializedAdapterINS22_15DefaultEpilogueISL_NSB_IJlNSB_IJSD_lllEEESW_EEES27_NS21_6thread17LinearCombinationISL_Li1EffLNS28_9ScaleType4KindE0ELNS_15FloatRoundStyleE2ESL_EENS_4gemm15EpilogueDefaultEEEEEvvEEEEvNT_6ParamsE,"",@"SHT_CUDA_INFO"
	.sectionflags	@""
	.align	4


	//----- nvinfo : EIATTR_CUDA_API_VERSION
	.align		4
        /*0000*/ 	.byte	0x04, 0x37
        /*0002*/ 	.short	(.L_18 - .L_17)
.L_17:
        /*0004*/ 	.word	0x00000082


	//----- nvinfo : EIATTR_KPARAM_INFO
	.align		4
.L_18:
        /*0008*/ 	.byte	0x04, 0x17
        /*000a*/ 	.short	(.L_20 - .L_19)
.L_19:
        /*000c*/ 	.word	0x00000000
        /*0010*/ 	.short	0x0000
        /*0012*/ 	.short	0x0070
        /*0014*/ 	.byte	0x00, 0xf0, 0x01, 0x10


	//----- nvinfo : EIATTR_SPARSE_MMA_MASK
	.align		4
.L_20:
        /*0018*/ 	.byte	0x03, 0x50
        /*001a*/ 	.short	0x0000


	//----- nvinfo : EIATTR_MAXREG_COUNT
	.align		4
        /*001c*/ 	.byte	0x03, 0x1b
        /*001e*/ 	.short	0x00ff


	//----- nvinfo : EIATTR_NUM_BARRIERS
	.align		4
        /*0020*/ 	.byte	0x02, 0x4c
        /*0022*/ 	.byte	0x01
	.zero		1


	//----- nvinfo : EIATTR_MERCURY_ISA_VERSION
	.align		4
        /*0024*/ 	.byte	0x03, 0x5f
        /*0026*/ 	.short	0x0101


	//----- nvinfo : EIATTR_COOP_GROUP_MASK_REGIDS
	.align		4
        /*0028*/ 	.byte	0x04, 0x29
        /*002a*/ 	.short	(.L_22 - .L_21)


	//   ....[0]....
.L_21:
        /*002c*/ 	.word	0xffffffff


	//   ....[1]....
        /*0030*/ 	.word	0xffffffff


	//   ....[2]....
        /*0034*/ 	.word	0xffffffff


	//----- nvinfo : EIATTR_COOP_GROUP_INSTR_OFFSETS
	.align		4
.L_22:
        /*0038*/ 	.byte	0x04, 0x28
        /*003a*/ 	.short	(.L_24 - .L_23)


	//   ....[0]....
.L_23:
        /*003c*/ 	.word	0x00000060


	//   ....[1]....
        /*0040*/ 	.word	0x00000070


	//   ....[2]....
        /*0044*/ 	.word	0x00000130


	//----- nvinfo : EIATTR_MBARRIER_INSTR_OFFSETS
	.align		4
.L_24:
        /*0048*/ 	.byte	0x04, 0x39
        /*004a*/ 	.short	(.L_26 - .L_25)


	//   ....[0]....
.L_25:
        /*004c*/ 	.word	0x00000250
        /*0050*/ 	.word	0x000000ff
        /*0054*/ 	.word	0x00032000
        /*0058*/ 	.short	0x0100
        /*005a*/ 	.byte	0x08
	.zero		1


	//   ....[1]....
        /*005c*/ 	.word	0x00000260
        /*0060*/ 	.word	0x000000ff
        /*0064*/ 	.word	0x00032028
        /*0068*/ 	.short	0x0100
        /*006a*/ 	.byte	0x08
	.zero		1


	//   ....[2]....
        /*006c*/ 	.word	0x00000270
        /*0070*/ 	.word	0x000000ff
        /*0074*/ 	.word	0x00032008
        /*0078*/ 	.short	0x0100
        /*007a*/ 	.byte	0x08
	.zero		1


	//   ....[3]....
        /*007c*/ 	.word	0x00000280
        /*0080*/ 	.word	0x000000ff
        /*0084*/ 	.word	0x00032030
        /*0088*/ 	.short	0x0100
        /*008a*/ 	.byte	0x08
	.zero		1


	//   ....[4]....
        /*008c*/ 	.word	0x00000290
        /*0090*/ 	.word	0x000000ff
        /*0094*/ 	.word	0x00032010
        /*0098*/ 	.short	0x0100
        /*009a*/ 	.byte	0x08
	.zero		1


	//   ....[5]....
        /*009c*/ 	.word	0x000002a0
        /*00a0*/ 	.word	0x000000ff
        /*00a4*/ 	.word	0x00032038
        /*00a8*/ 	.short	0x0100
        /*00aa*/ 	.byte	0x08
	.zero		1


	//   ....[6]....
        /*00ac*/ 	.word	0x000002b0
        /*00b0*/ 	.word	0x000000ff
        /*00b4*/ 	.word	0x00032018
        /*00b8*/ 	.short	0x0100
        /*00ba*/ 	.byte	0x08
	.zero		1


	//   ....[7]....
        /*00bc*/ 	.word	0x000002c0
        /*00c0*/ 	.word	0x000000ff
        /*00c4*/ 	.word	0x00032040
        /*00c8*/ 	.short	0x0100
        /*00ca*/ 	.byte	0x08
	.zero		1


	//   ....[8]....
        /*00cc*/ 	.word	0x000002d0
        /*00d0*/ 	.word	0x000000ff
        /*00d4*/ 	.word	0x00032020
        /*00d8*/ 	.short	0x0100
        /*00da*/ 	.byte	0x08
	.zero		1


	//   ....[9]....
        /*00dc*/ 	.word	0x000002e0
        /*00e0*/ 	.word	0x000000ff
        /*00e4*/ 	.word	0x00032048
        /*00e8*/ 	.short	0x0100
        /*00ea*/ 	.byte	0x08
	.zero		1


	//   ....[10]....
        /*00ec*/ 	.word	0x000010e0
        /*00f0*/ 	.word	0x00000009
        /*00f4*/ 	.word	0x00032000
        /*00f8*/ 	.short	0x010a
        /*00fa*/ 	.byte	0x3f
	.zero		1


	//   ....[11]....
        /*00fc*/ 	.word	0x00001740
        /*0100*/ 	.word	0x0000000a
        /*0104*/ 	.word	0x00032000
        /*0108*/ 	.short	0x010a
        /*010a*/ 	.byte	0x3f
	.zero		1


	//   ....[12]....
        /*010c*/ 	.word	0x00001c60
        /*0110*/ 	.word	0x000000ff
        /*0114*/ 	.word	0x00000000
        /*0118*/ 	.short	0x0101
        /*011a*/ 	.byte	0x09
	.zero		1


	//   ....[13]....
        /*011c*/ 	.word	0x00001e70
        /*0120*/ 	.word	0x00000007
        /*0124*/ 	.word	0x00000000
        /*0128*/ 	.short	0x0101
        /*012a*/ 	.byte	0x3f
	.zero		1


	//   ....[14]....
        /*012c*/ 	.word	0x0000cf60
        /*0130*/ 	.word	0x00000006
        /*0134*/ 	.word	0x00032028
        /*0138*/ 	.short	0x010a
        /*013a*/ 	.byte	0x3f
	.zero		1


	//   ....[15]....
        /*013c*/ 	.word	0x0000d6f0
        /*0140*/ 	.word	0x00000003
        /*0144*/ 	.word	0x00000000
        /*0148*/ 	.short	0x010a
        /*014a*/ 	.byte	0x3f
	.zero		1


	//   ....[16]....
        /*014c*/ 	.word	0x0000d7a0
        /*0150*/ 	.word	0x00000000
        /*0154*/ 	.word	0x00000000
        /*0158*/ 	.short	0x010a
        /*015a*/ 	.byte	0x3f
	.zero		1


	//   ....[17]....
        /*015c*/ 	.word	0x0000d850
        /*0160*/ 	.word	0x00000000
        /*0164*/ 	.word	0x00000000
        /*0168*/ 	.short	0x010a
        /*016a*/ 	.byte	0x3f
	.zero		1


	//   ....[18]....
        /*016c*/ 	.word	0x0000d900
        /*0170*/ 	.word	0x00000000
        /*0174*/ 	.word	0x00000000
        /*0178*/ 	.short	0x010a
        /*017a*/ 	.byte	0x3f
	.zero		1


	//   ....[19]....
        /*017c*/ 	.word	0x0000d9b0
        /*0180*/ 	.word	0x00000007
        /*0184*/ 	.word	0x00000000
        /*0188*/ 	.short	0x010a
        /*018a*/ 	.byte	0x3f
	.zero		1


	//----- nvinfo : EIATTR_NUM_MBARRIERS
	.align		4
.L_26:
        /*018c*/ 	.byte	0x03, 0x38
        /*018e*/ 	.short	0x000a


	//----- nvinfo : EIATTR_EXIT_INSTR_OFFSETS
	.align		4
        /*0190*/ 	.byte	0x04, 0x1c
        /*0192*/ 	.short	(.L_28 - .L_27)


	//   ....[0]....
.L_27:
        /*0194*/ 	.word	0x00000c10


	//   ....[1]....
        /*0198*/ 	.word	0x00002040


	//   ....[2]....
        /*019c*/ 	.word	0x00002120


	//   ....[3]....
        /*01a0*/ 	.word	0x00002200


	//   ....[4]....
        /*01a4*/ 	.word	0x000098e0


	//   ....[5]....
        /*01a8*/ 	.word	0x00009920


	//   ....[6]....
        /*01ac*/ 	.word	0x0000ccd0


	//   ....[7]....
        /*01b0*/ 	.word	0x0000cd10


	//   ....[8]....
        /*01b4*/ 	.word	0x0000cd30


	//   ....[9]....
        /*01b8*/ 	.word	0x0000d5e0


	//   ....[10]....
        /*01bc*/ 	.word	0x0000d9e0


	//----- nvinfo : EIATTR_MAX_THREADS
	.align		4
.L_28:
        /*01c0*/ 	.byte	0x04, 0x05
        /*01c2*/ 	.short	(.L_30 - .L_29)
.L_29:
        /*01c4*/ 	.word	0x00000100
        /*01c8*/ 	.word	0x00000001
        /*01cc*/ 	.word	0x00000001


	//----- nvinfo : EIATTR_CRS_STACK_SIZE
	.align		4
.L_30:
        /*01d0*/ 	.byte	0x04, 0x1e
        /*01d2*/ 	.short	(.L_32 - .L_31)
.L_31:
        /*01d4*/ 	.word	0x00000000


	//----- nvinfo : EIATTR_CBANK_PARAM_SIZE
	.align		4
.L_32:
        /*01d8*/ 	.byte	0x03, 0x19
        /*01da*/ 	.short	0x0470


	//----- nvinfo : EIATTR_PARAM_CBANK
	.align		4
        /*01dc*/ 	.byte	0x04, 0x0a
        /*01de*/ 	.short	(.L_34 - .L_33)
	.align		4
.L_33:
        /*01e0*/ 	.word	index@(.nv.constant0._ZN7cutlass13device_kernelINS_4conv6kernel13ConvUniversalINS1_16ConvProblemShapeILNS1_8OperatorE2ELi3EEENS1_10collective14CollectiveConvINS1_46MainloopSm90TmaGmmaWarpSpecializedImplicitGemmILS5_2ELi5ELi3EN4cute5tupleIJNSA_1CILi1EEESD_SD_EEENS1_36KernelImplicitTmaWarpSpecializedSm90ELi1EEENSB_IJNSC_ILi256EEENSB_IJNSC_ILi64EEEEEESJ_EEENS_6half_tESL_NSA_8TiledMMAINSA_8MMA_AtomIJNSA_4SM904GMMA25MMA_64x64x16_F32F16F16_SSILNSP_5MajorE1ELSR_1ELNSP_7ScaleInE1ELSS_1EEEEEENSA_6LayoutISE_NSB_IJNSC_ILi0EEESW_SW_EEEEENSB_IJNSA_10UnderscoreESZ_SZ_EEEEENS7_6detail26Sm90ImplicitGemmTileTraitsINSA_13SM90_TMA_LOADENSA_14ComposedLayoutINSA_7SwizzleILi3ELi4ELi3EEENSA_18smem_ptr_flag_bitsILi16EEENSV_INSB_IJNSB_IJSI_NSC_ILi4EEEEEENSB_IJNSC_ILi8EEES1C_EEENSB_IJSD_NSC_ILi5EEEEEEEEENSB_IJNSB_IJSD_NSC_ILi4096EEEEEENSB_IJSI_NSC_ILi512EEEEEENSB_IJSW_NSC_ILi16384EEEEEEEEEEEEEvEENS13_INSA_20SM90_TMA_LOAD_IM2COLENS15_IS17_S19_NSV_INSB_IJNSB_IJSI_SD_EEES1D_S1F_EEENSB_IJNSB_IJSD_SW_EEES1K_NSB_IJSW_S1H_EEEEEEEEEEvEEEENS_8epilogue10collective6detail29Sm90TmaWarpSpecializedAdapterINS22_15DefaultEpilogueISL_NSB_IJlNSB_IJSD_lllEEESW_EEES27_NS21_6thread17LinearCombinationISL_Li1EffLNS28_9ScaleType4KindE0ELNS_15FloatRoundStyleE2ESL_EENS_4gemm15EpilogueDefaultEEEEEvvEEEEvNT_6ParamsE)
        /*01e4*/ 	.short	0x0210
        /*01e6*/ 	.short	0x0470


	//----- nvinfo : EIATTR_SW_WAR
	.align		4
.L_34:
        /*01e8*/ 	.byte	0x04, 0x36
        /*01ea*/ 	.short	(.L_36 - .L_35)
.L_35:
        /*01ec*/ 	.word	0x00000008
.L_36:


//--------------------- .nv.callgraph             --------------------------
	.section	.nv.callgraph,"",@"SHT_CUDA_CALLGRAPH"
	.align	4
	.sectionentsize	8
	.align		4
        /*0000*/ 	.word	0x00000000
	.align		4
        /*0004*/ 	.word	0xffffffff
	.align		4
        /*0008*/ 	.word	0x00000000
	.align		4
        /*000c*/ 	.word	0xfffffffe
	.align		4
        /*0010*/ 	.word	0x00000000
	.align		4
        /*0014*/ 	.word	0xfffffffd
	.align		4
        /*0018*/ 	.word	0x00000000
	.align		4
        /*001c*/ 	.word	0xfffffffc


//--------------------- .nv.constant4             --------------------------
	.section	.nv.constant4,"a",@progbits
	.align	8
	.align		8
.nv.constant4:
        /*0000*/ 	.dword	_ZN39_INTERNAL_2865a6b4_4_k_cu_bedf3e5e_30864cuda3std3__45__cpo5beginE
	.align		8
        /*0008*/ 	.dword	_ZN39_INTERNAL_2865a6b4_4_k_cu_bedf3e5e_30864cuda3std3__45__cpo3endE
	.align		8
        /*0010*/ 	.dword	_ZN39_INTERNAL_2865a6b4_4_k_cu_bedf3e5e_30864cuda3std3__45__cpo6cbeginE
	.align		8
        /*0018*/ 	.dword	_ZN39_INTERNAL_2865a6b4_4_k_cu_bedf3e5e_30864cuda3std3__45__cpo4cendE
	.align		8
        /*0020*/ 	.dword	_ZN39_INTERNAL_2865a6b4_4_k_cu_bedf3e5e_30864cuda3std3__441_GLOBAL__N__2865a6b4_4_k_cu_bedf3e5e_30866ignoreE
	.align		8
        /*0028*/ 	.dword	_ZN39_INTERNAL_2865a6b4_4_k_cu_bedf3e5e_30864cuda3std3__419piecewise_constructE
	.align		8
        /*0030*/ 	.dword	_ZN39_INTERNAL_2865a6b4_4_k_cu_bedf3e5e_30864cuda3std3__48in_placeE
	.align		8
        /*0038*/ 	.dword	_ZN39_INTERNAL_2865a6b4_4_k_cu_bedf3e5e_30864cuda3std6ranges3__45__cpo4swapE
	.align		8
        /*0040*/ 	.dword	_ZN39_INTERNAL_2865a6b4_4_k_cu_bedf3e5e_30864cuda3std6ranges3__45__cpo9iter_moveE
	.align		8
        /*0048*/ 	.dword	_ZN39_INTERNAL_2865a6b4_4_k_cu_bedf3e5e_30864cute7productE
	.align		8
        /*0050*/ 	.dword	_ZN39_INTERNAL_2865a6b4_4_k_cu_bedf3e5e_30864cute1_E


//--------------------- .text._ZN7cutlass13device_kernelINS_4conv6kernel13ConvUniversalINS1_16ConvProblemShapeILNS1_8OperatorE2ELi3EEENS1_10collective14CollectiveConvINS1_46MainloopSm90TmaGmmaWarpSpecializedImplicitGemmILS5_2ELi5ELi3EN4cute5tupleIJNSA_1CILi1EEESD_SD_EEENS1_36KernelImplicitTmaWarpSpecializedSm90ELi1EEENSB_IJNSC_ILi256EEENSB_IJNSC_ILi64EEEEEESJ_EEENS_6half_tESL_NSA_8TiledMMAINSA_8MMA_AtomIJNSA_4SM904GMMA25MMA_64x64x16_F32F16F16_SSILNSP_5MajorE1ELSR_1ELNSP_7ScaleInE1ELSS_1EEEEEENSA_6LayoutISE_NSB_IJNSC_ILi0EEESW_SW_EEEEENSB_IJNSA_10UnderscoreESZ_SZ_EEEEENS7_6detail26Sm90ImplicitGemmTileTraitsINSA_13SM90_TMA_LOADENSA_14ComposedLayoutINSA_7SwizzleILi3ELi4ELi3EEENSA_18smem_ptr_flag_bitsILi16EEENSV_INSB_IJNSB_IJSI_NSC_ILi4EEEEEENSB_IJNSC_ILi8EEES1C_EEENSB_IJSD_NSC_ILi5EEEEEEEEENSB_IJNSB_IJSD_NSC_ILi4096EEEEEENSB_IJSI_NSC_ILi512EEEEEENSB_IJSW_NSC_ILi16384EEEEEEEEEEEEEvEENS13_INSA_20SM90_TMA_LOAD_IM2COLENS15_IS17_S19_NSV_INSB_IJNSB_IJSI_SD_EEES1D_S1F_EEENSB_IJNSB_IJSD_SW_EEES1K_NSB_IJSW_S1H_EEEEEEEEEEvEEEENS_8epilogue10collective6detail29Sm90TmaWarpSpecializedAdapterINS22_15DefaultEpilogueISL_NSB_IJlNSB_IJSD_lllEEESW_EEES27_NS21_6thread17LinearCombinationISL_Li1EffLNS28_9ScaleType4KindE0ELNS_15FloatRoundStyleE2ESL_EENS_4gemm15EpilogueDefaultEEEEEvvEEEEvNT_6ParamsE --------------------------
	.section	.text._ZN7cutlass13device_kernelINS_4conv6kernel13ConvUniversalINS1_16ConvProblemShapeILNS1_8OperatorE2ELi3EEENS1_10collective14CollectiveConvINS1_46MainloopSm90TmaGmmaWarpSpecializedImplicitGemmILS5_2ELi5ELi3EN4cute5tupleIJNSA_1CILi1EEESD_SD_EEENS1_36KernelImplicitTmaWarpSpecializedSm90ELi1EEENSB_IJNSC_ILi256EEENSB_IJNSC_ILi64EEEEEESJ_EEENS_6half_tESL_NSA_8TiledMMAINSA_8MMA_AtomIJNSA_4SM904GMMA25MMA_64x64x16_F32F16F16_SSILNSP_5MajorE1ELSR_1ELNSP_7ScaleInE1ELSS_1EEEEEENSA_6LayoutISE_NSB_IJNSC_ILi0EEESW_SW_EEEEENSB_IJNSA_10UnderscoreESZ_SZ_EEEEENS7_6detail26Sm90ImplicitGemmTileTraitsINSA_13SM90_TMA_LOADENSA_14ComposedLayoutINSA_7SwizzleILi3ELi4ELi3EEENSA_18smem_ptr_flag_bitsILi16EEENSV_INSB_IJNSB_IJSI_NSC_ILi4EEEEEENSB_IJNSC_ILi8EEES1C_EEENSB_IJSD_NSC_ILi5EEEEEEEEENSB_IJNSB_IJSD_NSC_ILi4096EEEEEENSB_IJSI_NSC_ILi512EEEEEENSB_IJSW_NSC_ILi16384EEEEEEEEEEEEEvEENS13_INSA_20SM90_TMA_LOAD_IM2COLENS15_IS17_S19_NSV_INSB_IJNSB_IJSI_SD_EEES1D_S1F_EEENSB_IJNSB_IJSD_SW_EEES1K_NSB_IJSW_S1H_EEEEEEEEEEvEEEENS_8epilogue10collective6detail29Sm90TmaWarpSpecializedAdapterINS22_15DefaultEpilogueISL_NSB_IJlNSB_IJSD_lllEEESW_EEES27_NS21_6thread17LinearCombinationISL_Li1EffLNS28_9ScaleType4KindE0ELNS_15FloatRoundStyleE2ESL_EENS_4gemm15EpilogueDefaultEEEEEvvEEEEvNT_6ParamsE,"ax",@progbits
	.align	128
.text._ZN7cutlass13device_kernelINS_4conv6kernel13ConvUniversalINS1_16ConvProblemShapeILNS1_8OperatorE2ELi3EEENS1_10collective14CollectiveConvINS1_46MainloopSm90TmaGmmaWarpSpecializedImplicitGemmILS5_2ELi5ELi3EN4cute5tupleIJNSA_1CILi1EEESD_SD_EEENS1_36KernelImplicitTmaWarpSpecializedSm90ELi1EEENSB_IJNSC_ILi256EEENSB_IJNSC_ILi64EEEEEESJ_EEENS_6half_tESL_NSA_8TiledMMAINSA_8MMA_AtomIJNSA_4SM904GMMA25MMA_64x64x16_F32F16F16_SSILNSP_5MajorE1ELSR_1ELNSP_7ScaleInE1ELSS_1EEEEEENSA_6LayoutISE_NSB_IJNSC_ILi0EEESW_SW_EEEEENSB_IJNSA_10UnderscoreESZ_SZ_EEEEENS7_6detail26Sm90ImplicitGemmTileTraitsINSA_13SM90_TMA_LOADENSA_14ComposedLayoutINSA_7SwizzleILi3ELi4ELi3EEENSA_18smem_ptr_flag_bitsILi16EEENSV_INSB_IJNSB_IJSI_NSC_ILi4EEEEEENSB_IJNSC_ILi8EEES1C_EEENSB_IJSD_NSC_ILi5EEEEEEEEENSB_IJNSB_IJSD_NSC_ILi4096EEEEEENSB_IJSI_NSC_ILi512EEEEEENSB_IJSW_NSC_ILi16384EEEEEEEEEEEEEvEENS13_INSA_20SM90_TMA_LOAD_IM2COLENS15_IS17_S19_NSV_INSB_IJNSB_IJSI_SD_EEES1D_S1F_EEENSB_IJNSB_IJSD_SW_EEES1K_NSB_IJSW_S1H_EEEEEEEEEEvEEEENS_8epilogue10collective6detail29Sm90TmaWarpSpecializedAdapterINS22_15DefaultEpilogueISL_NSB_IJlNSB_IJSD_lllEEESW_EEES27_NS21_6thread17LinearCombinationISL_Li1EffLNS28_9ScaleType4KindE0ELNS_15FloatRoundStyleE2ESL_EENS_4gemm15EpilogueDefaultEEEEEvvEEEEvNT_6ParamsE:
        .type           _ZN7cutlass13device_kernelINS_4conv6kernel13ConvUniversalINS1_16ConvProblemShapeILNS1_8OperatorE2ELi3EEENS1_10collective14CollectiveConvINS1_46MainloopSm90TmaGmmaWarpSpecializedImplicitGemmILS5_2ELi5ELi3EN4cute5tupleIJNSA_1CILi1EEESD_SD_EEENS1_36KernelImplicitTmaWarpSpecializedSm90ELi1EEENSB_IJNSC_ILi256EEENSB_IJNSC_ILi64EEEEEESJ_EEENS_6half_tESL_NSA_8TiledMMAINSA_8MMA_AtomIJNSA_4SM904GMMA25MMA_64x64x16_F32F16F16_SSILNSP_5MajorE1ELSR_1ELNSP_7ScaleInE1ELSS_1EEEEEENSA_6LayoutISE_NSB_IJNSC_ILi0EEESW_SW_EEEEENSB_IJNSA_10UnderscoreESZ_SZ_EEEEENS7_6detail26Sm90ImplicitGemmTileTraitsINSA_13SM90_TMA_LOADENSA_14ComposedLayoutINSA_7SwizzleILi3ELi4ELi3EEENSA_18smem_ptr_flag_bitsILi16EEENSV_INSB_IJNSB_IJSI_NSC_ILi4EEEEEENSB_IJNSC_ILi8EEES1C_EEENSB_IJSD_NSC_ILi5EEEEEEEEENSB_IJNSB_IJSD_NSC_ILi4096EEEEEENSB_IJSI_NSC_ILi512EEEEEENSB_IJSW_NSC_ILi16384EEEEEEEEEEEEEvEENS13_INSA_20SM90_TMA_LOAD_IM2COLENS15_IS17_S19_NSV_INSB_IJNSB_IJSI_SD_EEES1D_S1F_EEENSB_IJNSB_IJSD_SW_EEES1K_NSB_IJSW_S1H_EEEEEEEEEEvEEEENS_8epilogue10collective6detail29Sm90TmaWarpSpecializedAdapterINS22_15DefaultEpilogueISL_NSB_IJlNSB_IJSD_lllEEESW_EEES27_NS21_6thread17LinearCombinationISL_Li1EffLNS28_9ScaleType4KindE0ELNS_15FloatRoundStyleE2ESL_EENS_4gemm15EpilogueDefaultEEEEEvvEEEEvNT_6ParamsE,@function
        .size           _ZN7cutlass13device_kernelINS_4conv6kernel13ConvUniversalINS1_16ConvProblemShapeILNS1_8OperatorE2ELi3EEENS1_10collective14CollectiveConvINS1_46MainloopSm90TmaGmmaWarpSpecializedImplicitGemmILS5_2ELi5ELi3EN4cute5tupleIJNSA_1CILi1EEESD_SD_EEENS1_36KernelImplicitTmaWarpSpecializedSm90ELi1EEENSB_IJNSC_ILi256EEENSB_IJNSC_ILi64EEEEEESJ_EEENS_6half_tESL_NSA_8TiledMMAINSA_8MMA_AtomIJNSA_4SM904GMMA25MMA_64x64x16_F32F16F16_SSILNSP_5MajorE1ELSR_1ELNSP_7ScaleInE1ELSS_1EEEEEENSA_6LayoutISE_NSB_IJNSC_ILi0EEESW_SW_EEEEENSB_IJNSA_10UnderscoreESZ_SZ_EEEEENS7_6detail26Sm90ImplicitGemmTileTraitsINSA_13SM90_TMA_LOADENSA_14ComposedLayoutINSA_7SwizzleILi3ELi4ELi3EEENSA_18smem_ptr_flag_bitsILi16EEENSV_INSB_IJNSB_IJSI_NSC_ILi4EEEEEENSB_IJNSC_ILi8EEES1C_EEENSB_IJSD_NSC_ILi5EEEEEEEEENSB_IJNSB_IJSD_NSC_ILi4096EEEEEENSB_IJSI_NSC_ILi512EEEEEENSB_IJSW_NSC_ILi16384EEEEEEEEEEEEEvEENS13_INSA_20SM90_TMA_LOAD_IM2COLENS15_IS17_S19_NSV_INSB_IJNSB_IJSI_SD_EEES1D_S1F_EEENSB_IJNSB_IJSD_SW_EEES1K_NSB_IJSW_S1H_EEEEEEEEEEvEEEENS_8epilogue10collective6detail29Sm90TmaWarpSpecializedAdapterINS22_15DefaultEpilogueISL_NSB_IJlNSB_IJSD_lllEEESW_EEES27_NS21_6thread17LinearCombinationISL_Li1EffLNS28_9ScaleType4KindE0ELNS_15FloatRoundStyleE2ESL_EENS_4gemm15EpilogueDefaultEEEEEvvEEEEvNT_6ParamsE,(.L_x_254 - _ZN7cutlass13device_kernelINS_4conv6kernel13ConvUniversalINS1_16ConvProblemShapeILNS1_8OperatorE2ELi3EEENS1_10collective14CollectiveConvINS1_46MainloopSm90TmaGmmaWarpSpecializedImplicitGemmILS5_2ELi5ELi3EN4cute5tupleIJNSA_1CILi1EEESD_SD_EEENS1_36KernelImplicitTmaWarpSpecializedSm90ELi1EEENSB_IJNSC_ILi256EEENSB_IJNSC_ILi64EEEEEESJ_EEENS_6half_tESL_NSA_8TiledMMAINSA_8MMA_AtomIJNSA_4SM904GMMA25MMA_64x64x16_F32F16F16_SSILNSP_5MajorE1ELSR_1ELNSP_7ScaleInE1ELSS_1EEEEEENSA_6LayoutISE_NSB_IJNSC_ILi0EEESW_SW_EEEEENSB_IJNSA_10UnderscoreESZ_SZ_EEEEENS7_6detail26Sm90ImplicitGemmTileTraitsINSA_13SM90_TMA_LOADENSA_14ComposedLayoutINSA_7SwizzleILi3ELi4ELi3EEENSA_18smem_ptr_flag_bitsILi16EEENSV_INSB_IJNSB_IJSI_NSC_ILi4EEEEEENSB_IJNSC_ILi8EEES1C_EEENSB_IJSD_NSC_ILi5EEEEEEEEENSB_IJNSB_IJSD_NSC_ILi4096EEEEEENSB_IJSI_NSC_ILi512EEEEEENSB_IJSW_NSC_ILi16384EEEEEEEEEEEEEvEENS13_INSA_20SM90_TMA_LOAD_IM2COLENS15_IS17_S19_NSV_INSB_IJNSB_IJSI_SD_EEES1D_S1F_EEENSB_IJNSB_IJSD_SW_EEES1K_NSB_IJSW_S1H_EEEEEEEEEEvEEEENS_8epilogue10collective6detail29Sm90TmaWarpSpecializedAdapterINS22_15DefaultEpilogueISL_NSB_IJlNSB_IJSD_lllEEESW_EEES27_NS21_6thread17LinearCombinationISL_Li1EffLNS28_9ScaleType4KindE0ELNS_15FloatRoundStyleE2ESL_EENS_4gemm15EpilogueDefaultEEEEEvvEEEEvNT_6ParamsE)
        .other          _ZN7cutlass13device_kernelINS_4conv6kernel13ConvUniversalINS1_16ConvProblemShapeILNS1_8OperatorE2ELi3EEENS1_10collective14CollectiveConvINS1_46MainloopSm90TmaGmmaWarpSpecializedImplicitGemmILS5_2ELi5ELi3EN4cute5tupleIJNSA_1CILi1EEESD_SD_EEENS1_36KernelImplicitTmaWarpSpecializedSm90ELi1EEENSB_IJNSC_ILi256EEENSB_IJNSC_ILi64EEEEEESJ_EEENS_6half_tESL_NSA_8TiledMMAINSA_8MMA_AtomIJNSA_4SM904GMMA25MMA_64x64x16_F32F16F16_SSILNSP_5MajorE1ELSR_1ELNSP_7ScaleInE1ELSS_1EEEEEENSA_6LayoutISE_NSB_IJNSC_ILi0EEESW_SW_EEEEENSB_IJNSA_10UnderscoreESZ_SZ_EEEEENS7_6detail26Sm90ImplicitGemmTileTraitsINSA_13SM90_TMA_LOADENSA_14ComposedLayoutINSA_7SwizzleILi3ELi4ELi3EEENSA_18smem_ptr_flag_bitsILi16EEENSV_INSB_IJNSB_IJSI_NSC_ILi4EEEEEENSB_IJNSC_ILi8EEES1C_EEENSB_IJSD_NSC_ILi5EEEEEEEEENSB_IJNSB_IJSD_NSC_ILi4096EEEEEENSB_IJSI_NSC_ILi512EEEEEENSB_IJSW_NSC_ILi16384EEEEEEEEEEEEEvEENS13_INSA_20SM90_TMA_LOAD_IM2COLENS15_IS17_S19_NSV_INSB_IJNSB_IJSI_SD_EEES1D_S1F_EEENSB_IJNSB_IJSD_SW_EEES1K_NSB_IJSW_S1H_EEEEEEEEEEvEEEENS_8epilogue10collective6detail29Sm90TmaWarpSpecializedAdapterINS22_15DefaultEpilogueISL_NSB_IJlNSB_IJSD_lllEEESW_EEES27_NS21_6thread17LinearCombinationISL_Li1EffLNS28_9ScaleType4KindE0ELNS_15FloatRoundStyleE2ESL_EENS_4gemm15EpilogueDefaultEEEEEvvEEEEvNT_6ParamsE,@"STO_CUDA_ENTRY STV_DEFAULT"
_ZN7cutlass13device_kernelINS_4conv6kernel13ConvUniversalINS1_16ConvProblemShapeILNS1_8OperatorE2ELi3EEENS1_10collective14CollectiveConvINS1_46MainloopSm90TmaGmmaWarpSpecializedImplicitGemmILS5_2ELi5ELi3EN4cute5tupleIJNSA_1CILi1EEESD_SD_EEENS1_36KernelImplicitTmaWarpSpecializedSm90ELi1EEENSB_IJNSC_ILi256EEENSB_IJNSC_ILi64EEEEEESJ_EEENS_6half_tESL_NSA_8TiledMMAINSA_8MMA_AtomIJNSA_4SM904GMMA25MMA_64x64x16_F32F16F16_SSILNSP_5MajorE1ELSR_1ELNSP_7ScaleInE1ELSS_1EEEEEENSA_6LayoutISE_NSB_IJNSC_ILi0EEESW_SW_EEEEENSB_IJNSA_10UnderscoreESZ_SZ_EEEEENS7_6detail26Sm90ImplicitGemmTileTraitsINSA_13SM90_TMA_LOADENSA_14ComposedLayoutINSA_7SwizzleILi3ELi4ELi3EEENSA_18smem_ptr_flag_bitsILi16EEENSV_INSB_IJNSB_IJSI_NSC_ILi4EEEEEENSB_IJNSC_ILi8EEES1C_EEENSB_IJSD_NSC_ILi5EEEEEEEEENSB_IJNSB_IJSD_NSC_ILi4096EEEEEENSB_IJSI_NSC_ILi512EEEEEENSB_IJSW_NSC_ILi16384EEEEEEEEEEEEEvEENS13_INSA_20SM90_TMA_LOAD_IM2COLENS15_IS17_S19_NSV_INSB_IJNSB_IJSI_SD_EEES1D_S1F_EEENSB_IJNSB_IJSD_SW_EEES1K_NSB_IJSW_S1H_EEEEEEEEEEvEEEENS_8epilogue10collective6detail29Sm90TmaWarpSpecializedAdapterINS22_15DefaultEpilogueISL_NSB_IJlNSB_IJSD_lllEEESW_EEES27_NS21_6thread17LinearCombinationISL_Li1EffLNS28_9ScaleType4KindE0ELNS_15FloatRoundStyleE2ESL_EENS_4gemm15EpilogueDefaultEEEEEvvEEEEvNT_6ParamsE:
[----:B------:R-:W-:Y:S01]  /*0000*/  LDC R1, c[0x0][0x28] ;  /* 0x00000a00ff017b82 */ /* 0x000fe20000000800 */
[----:B------:R-:W0:Y:S01]  /*0010*/  S2R R11, SR_TID.X ;  /* 0x00000000000b7919 */ /* 0x000e220000002100 */
[----:B------:R-:W-:Y:S01]  /*0020*/  ELECT P0, URZ, PT ;  /* 0x00000000003f782f */ /* 0x000fe20003800000 */
[----:B------:R-:W-:Y:S01]  /*0030*/  BSSY B0, `(.L_x_0) ;  /* 0x000000f000007945 */ /* 0x000fe20003800000 */
[--C-:B0-----:R-:W-:Y:S02]  /*0040*/  SHF.R.U32.HI R0, RZ, 0x5, R11.reuse ;  /* 0x00000005ff007819 */ /* 0x101fe4000001160b */
[----:B------:R-:W-:-:S03]  /*0050*/  SHF.R.U32.HI R3, RZ, 0x7, R11 ;  /* 0x00000007ff037819 */ /* 0x000fc6000001160b */
[----:B------:R-:W0:Y:S04]  /*0060*/  SHFL.IDX PT, R2, R0, RZ, 0x1f ;  /* 0x00001fff00027589 */ /* 0x000e2800000e0000 */
[----:B------:R1:W2:Y:S01]  /*0070*/  SHFL.IDX PT, R9, R3, RZ, 0x1f ;  /* 0x00001fff03097589 */ /* 0x0002a200000e0000 */
[----:B0-----:R-:W-:-:S13]  /*0080*/  ISETP.NE.OR P0, PT, R2, RZ, !P0 ;  /* 0x000000ff0200720c */ /* 0x001fda0004705670 */
[----:B-12---:R-:W-:Y:S05]  /*0090*/  @P0 BRA `(.L_x_1) ;  /* 0x0000000000200947 */ /* 0x006fea0003800000 */
[----:B------:R-:W-:Y:S02]  /*00a0*/  ULDC.64 UR4, c[0x0][0x198] ;  /* 0x0000660000047ab9 */ /* 0x000fe40000000a00 */
[----:B------:R-:W-:Y:S02]  /*00b0*/  UIADD3 UR6, UP0, UR4, 0xf0, URZ ;  /* 0x000000f004067890 */ /* 0x000fe4000ff1e03f */
[----:B------:R-:W-:Y:S02]  /*00c0*/  UIADD3 UR4, UP1, UR4, 0x1f0, URZ ;  /* 0x000001f004047890 */ /* 0x000fe4000ff3e03f */
[----:B------:R-:W-:Y:S02]  /*00d0*/  UIADD3.X UR7, URZ, UR5, URZ, UP0, !UPT ;  /* 0x000000053f077290 */ /* 0x000fe400087fe43f */
[----:B------:R-:W-:-:S07]  /*00e0*/  UIADD3.X UR5, URZ, UR5, URZ, UP1, !UPT ;  /* 0x000000053f057290 */ /* 0x000fce0008ffe43f */
[----:B------:R0:W-:Y:S02]  /*00f0*/  UTMACCTL.PF [UR6] ;  /* 0x00000000060079b9 */ /* 0x0001e40008040000 */
[----:B------:R0:W-:Y:S02]  /*0100*/  UTMACCTL.PF [UR4] ;  /* 0x00000000040079b9 */ /* 0x0001e40008040000 */
[----:B0-----:R-:W-:Y:S01]  /*0110*/  NOP ;  /* 0x0000000000007918 */ /* 0x001fe20000000000 */
.L_x_1:
[----:B------:R-:W-:Y:S05]  /*0120*/  BSYNC B0 ;  /* 0x0000000000007941 */ /* 0x000fea0003800000 */
.L_x_0:
[----:B------:R-:W0:Y:S01]  /*0130*/  SHFL.IDX PT, R0, R0, RZ, 0x1f ;  /* 0x00001fff00007589 */ /* 0x000e2200000e0000 */
[----:B------:R-:W-:-:S04]  /*0140*/  SHF.R.S32.HI R3, RZ, 0x1f, R2 ;  /* 0x0000001fff037819 */ /* 0x000fc80000011402 */
[----:B------:R-:W-:Y:S02]  /*0150*/  LEA.HI R3, R3, R2, RZ, 0x2 ;  /* 0x0000000203037211 */ /* 0x000fe400078f10ff */
[----:B0-----:R-:W-:-:S13]  /*0160*/  ISETP.NE.AND P0, PT, R0, RZ, PT ;  /* 0x000000ff0000720c */ /* 0x001fda0003f05270 */
[----:B------:R-:W-:Y:S05]  /*0170*/  @P0 BRA `(.L_x_2) ;  /* 0x0000000000600947 */ /* 0x000fea0003800000 */
[----:B------:R-:W0:Y:S01]  /*0180*/  S2UR UR8, SR_CgaCtaId ;  /* 0x00000000000879c3 */ /* 0x000e220000008800 */
[----:B------:R-:W-:Y:S01]  /*0190*/  UMOV UR4, 0x400 ;  /* 0x0000040000047882 */ /* 0x000fe20000000000 */
[----:B------:R-:W-:Y:S01]  /*01a0*/  UMOV UR5, 0x1 ;  /* 0x0000000100057882 */ /* 0x000fe20000000000 */
[----:B------:R-:W-:Y:S01]  /*01b0*/  UMOV UR6, 0x80 ;  /* 0x0000008000067882 */ /* 0x000fe20000000000 */
[----:B------:R-:W-:Y:S01]  /*01c0*/  ELECT P0, URZ, PT ;  /* 0x00000000003f782f */ /* 0x000fe20003800000 */
[----:B------:R-:W-:-:S04]  /*01d0*/  UIADD3 UR6, -UR6, 0x100000, URZ ;  /* 0x0010000006067890 */ /* 0x000fc8000fffe13f */
[----:B------:R-:W-:Y:S02]  /*01e0*/  USHF.L.U32 UR7, UR6, 0xb, URZ ;  /* 0x0000000b06077899 */ /* 0x000fe4000800063f */
[----:B------:R-:W-:Y:S02]  /*01f0*/  USHF.L.U32 UR6, UR6, 0x1, URZ ;  /* 0x0000000106067899 */ /* 0x000fe4000800063f */
[----:B0-----:R-:W-:Y:S02]  /*0200*/  ULEA UR8, UR8, UR4, 0x18 ;  /* 0x0000000408087291 */ /* 0x001fe4000f8ec03f */
[----:B------:R-:W-:-:S04]  /*0210*/  UIADD3 UR4, -UR5, 0x100000, URZ ;  /* 0x0010000005047890 */ /* 0x000fc8000fffe13f */
[----:B------:R-:W-:Y:S02]  /*0220*/  USHF.L.U32 UR5, UR4, 0xb, URZ ;  /* 0x0000000b04057899 */ /* 0x000fe4000800063f */
[----:B------:R-:W-:Y:S01]  /*0230*/  USHF.L.U32 UR4, UR4, 0x1, URZ ;  /* 0x0000000104047899 */ /* 0x000fe2000800063f */
[----:B------:R-:W0:Y:S11]  /*0240*/  FENCE.VIEW.ASYNC.S ;  /* 0x00000000000073c6 */ /* 0x000e360000000000 */
[----:B0-----:R0:W1:Y:S01]  /*0250*/  SYNCS.EXCH.64 URZ, [UR8+0x32000], UR4 ;  /* 0x03200004083f75b2 */ /* 0x0010620008000100 */
[----:B------:R0:W2:Y:S01]  /*0260*/  SYNCS.EXCH.64 URZ, [UR8+0x32028], UR6 ;  /* 0x03202806083f75b2 */ /* 0x0000a20008000100 */
[----:B------:R0:W3:Y:S01]  /*0270*/  SYNCS.EXCH.64 URZ, [UR8+0x32008], UR4 ;  /* 0x03200804083f75b2 */ /* 0x0000e20008000100 */
[----:B------:R0:W4:Y:S01]  /*0280*/  SYNCS.EXCH.64 URZ, [UR8+0x32030], UR6 ;  /* 0x03203006083f75b2 */ /* 0x0001220008000100 */
[----:B------:R0:W0:Y:S01]  /*0290*/  SYNCS.EXCH.64 URZ, [UR8+0x32010], UR4 ;  /* 0x03201004083f75b2 */ /* 0x0000220008000100 */
[----:B------:R0:W0:Y:S01]  /*02a0*/  SYNCS.EXCH.64 URZ, [UR8+0x32038], UR6 ;  /* 0x03203806083f75b2 */ /* 0x0000220008000100 */
[----:B------:R0:W0:Y:S01]  /*02b0*/  SYNCS.EXCH.64 URZ, [UR8+0x32018], UR4 ;  /* 0x03201804083f75b2 */ /* 0x0000220008000100 */
[----:B------:R0:W0:Y:S01]  /*02c0*/  SYNCS.EXCH.64 URZ, [UR8+0x32040], UR6 ;  /* 0x03204006083f75b2 */ /* 0x0000220008000100 */
[----:B------:R0:W0:Y:S01]  /*02d0*/  SYNCS.EXCH.64 URZ, [UR8+0x32020], UR4 ;  /* 0x03202004083f75b2 */ /* 0x0000220008000100 */
[----:B------:R0:W0:Y:S01]  /*02e0*/  SYNCS.EXCH.64 URZ, [UR8+0x32048], UR6 ;  /* 0x03204806083f75b2 */ /* 0x0000220008000100 */
[----:B------:R-:W-:Y:S01]  /*02f0*/  NOP ;  /* 0x0000000000007918 */ /* 0x000fe20000000000 */
.L_x_2:
[----:B0-----:R-:W-:Y:S01]  /*0300*/  ULDC.64 UR4, c[0x0][0x618] ;  /* 0x0001860000047ab9 */ /* 0x001fe20000000a00 */
[----:B------:R-:W-:Y:S01]  /*0310*/  LOP3.LUT R3, R3, 0xfffffffc, RZ, 0xc0, !PT ;  /* 0xfffffffc03037812 */ /* 0x000fe200078ec0ff */
[----:B------:R-:W-:Y:S01]  /*0320*/  NOP ;  /* 0x0000000000007918 */ /* 0x000fe20000000000 */
[----:B------:R-:W-:Y:S01]  /*0330*/  ISETP.NE.U32.AND P0, PT, RZ, UR4, PT ;  /* 0x00000004ff007c0c */ /* 0x000fe2000bf05070 */
[----:B------:R-:W-:Y:S01]  /*0340*/  NOP ;  /* 0x0000000000007918 */ /* 0x000fe20000000000 */
[----:B-1234-:R-:W-:Y:S01]  /*0350*/  BAR.SYNC.DEFER_BLOCKING 0x0 ;  /* 0x0000000000007b1d */ /* 0x01efe20000010000 */
[----:B------:R-:W-:Y:S01]  /*0360*/  IMAD.IADD R8, R2, 0x1, -R3 ;  /* 0x0000000102087824 */ /* 0x000fe200078e0a03 */
[----:B------:R-:W-:Y:S02]  /*0370*/  ISETP.NE.AND.EX P0, PT, RZ, UR5, PT, P0 ;  /* 0x00000005ff007c0c */ /* 0x000fe4000bf05300 */
[C---:B------:R-:W-:Y:S02]  /*0380*/  ISETP.NE.AND P2, PT, R9.reuse, 0x1, PT ;  /* 0x000000010900780c */ /* 0x040fe40003f45270 */
[----:B------:R-:W-:Y:S01]  /*0390*/  LOP3.LUT P1, RZ, R9, R8, RZ, 0xfc, !PT ;  /* 0x0000000809ff7212 */ /* 0x000fe2000782fcff */
[----:B------:R-:W-:-:S03]  /*03a0*/  ULDC.64 UR14, c[0x0][0x208] ;  /* 0x00008200000e7ab9 */ /* 0x000fc60000000a00 */
[----:B------:R-:W-:-:S04]  /*03b0*/  SEL R4, RZ, 0x1, P1 ;  /* 0x00000001ff047807 */ /* 0x000fc80000800000 */
[----:B------:R-:W-:Y:S01]  /*03c0*/  SEL R4, R4, 0x2, P2 ;  /* 0x0000000204047807 */ /* 0x000fe20001000000 */
[----:B------:R-:W-:Y:S06]  /*03d0*/  @!P0 BRA `(.L_x_3) ;  /* 0x00000000001c8947 */ /* 0x000fec0003800000 */
[----:B------:R-:W0:Y:S02]  /*03e0*/  LDC.64 R2, c[0x0][0x618] ;  /* 0x00018600ff027b82 */ /* 0x000e240000000a00 */
[----:B0-----:R-:W2:Y:S02]  /*03f0*/  LDG.E.64 R2, desc[UR14][R2.64] ;  /* 0x0000000e02027981 */ /* 0x001ea4000c1e1b00 */
[----:B--2---:R-:W-:-:S04]  /*0400*/  ISETP.NE.U32.AND P0, PT, R2, RZ, PT ;  /* 0x000000ff0200720c */ /* 0x004fc80003f05070 */
[----:B------:R-:W-:-:S13]  /*0410*/  ISETP.NE.AND.EX P0, PT, R3, RZ, PT, P0 ;  /* 0x000000ff0300720c */ /* 0x000fda0003f05300 */
[----:B------:R-:W-:Y:S05]  /*0420*/  @!P0 BRA `(.L_x_3) ;  /* 0x0000000000088947 */ /* 0x000fea0003800000 */
[----:B------:R2:W5:Y:S01]  /*0430*/  LD.E R0, desc[UR14][R2.64] ;  /* 0x0000000e02007980 */ /* 0x000562000c101900 */
[----:B------:R-:W-:Y:S05]  /*0440*/  BRA `(.L_x_4) ;  /* 0x0000000000207947 */ /* 0x000fea0003800000 */
.L_x_3:
[----:B------:R-:W-:Y:S02]  /*0450*/  ULDC.64 UR4, c[0x0][0x608] ;  /* 0x0001820000047ab9 */ /* 0x000fe40000000a00 */
[----:B------:R-:W-:-:S04]  /*0460*/  ISETP.NE.U32.AND P0, PT, RZ, UR4, PT ;  /* 0x00000004ff007c0c */ /* 0x000fc8000bf05070 */
[----:B------:R-:W-:-:S13]  /*0470*/  ISETP.NE.AND.EX P0, PT, RZ, UR5, PT, P0 ;  /* 0x00000005ff007c0c */ /* 0x000fda000bf05300 */
[----:B------:R-:W-:Y:S05]  /*0480*/  @!P0 BRA `(.L_x_5) ;  /* 0x00000000000c8947 */ /* 0x000fea0003800000 */
[----:B------:R-:W0:Y:S02]  /*0490*/  LDC.64 R2, c[0x0][0x608] ;  /* 0x00018200ff027b82 */ /* 0x000e240000000a00 */
[----:B0-----:R1:W5:Y:S01]  /*04a0*/  LDG.E R0, desc[UR14][R2.64] ;  /* 0x0000000e02007981 */ /* 0x001362000c1e1900 */
[----:B------:R-:W-:Y:S05]  /*04b0*/  BRA `(.L_x_4) ;  /* 0x0000000000047947 */ /* 0x000fea0003800000 */
.L_x_5:
[----:B------:R-:W0:Y:S02]  /*04c0*/  LDC R0, c[0x0][0x600] ;  /* 0x00018000ff007b82 */ /* 0x000e240000000800 */
.L_x_4:
[----:B------:R-:W-:Y:S02]  /*04d0*/  ULDC.64 UR4, c[0x0][0x620] ;  /* 0x0001880000047ab9 */ /* 0x000fe40000000a00 */
[----:B------:R-:W-:-:S04]  /*04e0*/  ISETP.NE.U32.AND P0, PT, RZ, UR4, PT ;  /* 0x00000004ff007c0c */ /* 0x000fc8000bf05070 */
[----:B------:R-:W-:-:S13]  /*04f0*/  ISETP.NE.AND.EX P0, PT, RZ, UR5, PT, P0 ;  /* 0x00000005ff007c0c */ /* 0x000fda000bf05300 */
[----:B------:R-:W-:Y:S05]  /*0500*/  @!P0 BRA `(.L_x_6) ;  /* 0x00000000001c8947 */ /* 0x000fea0003800000 */
[----:B-12---:R-:W1:Y:S02]  /*0510*/  LDC.64 R2, c[0x0][0x620] ;  /* 0x00018800ff027b82 */ /* 0x006e640000000a00 */
[----:B-1----:R-:W2:Y:S02]  /*0520*/  LDG.E.64 R2, desc[UR14][R2.64] ;  /* 0x0000000e02027981 */ /* 0x002ea4000c1e1b00 */
[----:B--2---:R-:W-:-:S04]  /*0530*/  ISETP.NE.U32.AND P0, PT, R2, RZ, PT ;  /* 0x000000ff0200720c */ /* 0x004fc80003f05070 */
[----:B------:R-:W-:-:S13]  /*0540*/  ISETP.NE.AND.EX P0, PT, R3, RZ, PT, P0 ;  /* 0x000000ff0300720c */ /* 0x000fda0003f05300 */
[----:B------:R-:W-:Y:S05]  /*0550*/  @!P0 BRA `(.L_x_6) ;  /* 0x0000000000088947 */ /* 0x000fea0003800000 */
[----:B------:R3:W5:Y:S01]  /*0560*/  LD.E R2, desc[UR14][R2.64] ;  /* 0x0000000e02027980 */ /* 0x000762000c101900 */
[----:B------:R-:W-:Y:S05]  /*0570*/  BRA `(.L_x_7) ;  /* 0x0000000000207947 */ /* 0x000fea0003800000 */
.L_x_6:
[----:B------:R-:W-:Y:S02]  /*0580*/  ULDC.64 UR4, c[0x0][0x610] ;  /* 0x0001840000047ab9 */ /* 0x000fe40000000a00 */
[----:B------:R-:W-:-:S04]  /*0590*/  ISETP.NE.U32.AND P0, PT, RZ, UR4, PT ;  /* 0x00000004ff007c0c */ /* 0x000fc8000bf05070 */
[----:B------:R-:W-:-:S13]  /*05a0*/  ISETP.NE.AND.EX P0, PT, RZ, UR5, PT, P0 ;  /* 0x00000005ff007c0c */ /* 0x000fda000bf05300 */
[----:B------:R-:W-:Y:S05]  /*05b0*/  @!P0 BRA `(.L_x_8) ;  /* 0x00000000000c8947 */ /* 0x000fea0003800000 */
[----:B-12---:R-:W1:Y:S02]  /*05c0*/  LDC.64 R2, c[0x0][0x610] ;  /* 0x00018400ff027b82 */ /* 0x006e640000000a00 */
[----:B-1----:R2:W5:Y:S01]  /*05d0*/  LDG.E R2, desc[UR14][R2.64] ;  /* 0x0000000e02027981 */ /* 0x002562000c1e1900 */
[----:B------:R-:W-:Y:S05]  /*05e0*/  BRA `(.L_x_7) ;  /* 0x0000000000047947 */ /* 0x000fea0003800000 */
.L_x_8:
[----:B-12---:R-:W1:Y:S02]  /*05f0*/  LDC R2, c[0x0][0x604] ;  /* 0x00018100ff027b82 */ /* 0x006e640000000800 */
.L_x_7:
[----:B--23--:R-:W2:Y:S01]  /*0600*/  LDC R3, c[0x0][0x4d8] ;  /* 0x00013600ff037b82 */ /* 0x00cea20000000800 */
[----:B------:R-:W3:Y:S07]  /*0610*/  S2R R12, SR_CTAID.Y ;  /* 0x00000000000c7919 */ /* 0x000eee0000002600 */
[----:B------:R-:W4:Y:S08]  /*0620*/  LDC R17, c[0x0][0x4dc] ;  /* 0x00013700ff117b82 */ /* 0x000f300000000800 */
[----:B------:R-:W0:Y:S01]  /*0630*/  LDC R152, c[0x0][0x4e0] ;  /* 0x00013800ff987b82 */ /* 0x000e220000000800 */
[----:B--2---:R-:W-:-:S05]  /*0640*/  VIADD R3, R3, 0x3f ;  /* 0x0000003f03037836 */ /* 0x004fca0000000000 */
[----:B------:R-:W-:Y:S02]  /*0650*/  SHF.R.S32.HI R6, RZ, 0x1f, R3 ;  /* 0x0000001fff067819 */ /* 0x000fe40000011403 */
[----:B----4-:R-:W-:Y:S02]  /*0660*/  IABS R16, R17 ;  /* 0x0000001100107213 */ /* 0x010fe40000000000 */
[----:B------:R-:W-:Y:S02]  /*0670*/  LEA.HI R6, R6, R3, RZ, 0x6 ;  /* 0x0000000306067211 */ /* 0x000fe400078f30ff */
[----:B---3--:R-:W-:Y:S02]  /*0680*/  IABS R14, R12 ;  /* 0x0000000c000e7213 */ /* 0x008fe40000000000 */
[----:B------:R-:W-:-:S04]  /*0690*/  SHF.R.S32.HI R5, RZ, 0x6, R6 ;  /* 0x00000006ff057819 */ /* 0x000fc80000011406 */
[----:B------:R-:W-:-:S04]  /*06a0*/  IABS R13, R5 ;  /* 0x00000005000d7213 */ /* 0x000fc80000000000 */
[----:B------:R-:W2:Y:S08]  /*06b0*/  I2F.RP R3, R13 ;  /* 0x0000000d00037306 */ /* 0x000eb00000209400 */
[----:B--2---:R-:W2:Y:S02]  /*06c0*/  MUFU.RCP R3, R3 ;  /* 0x0000000300037308 */ /* 0x004ea40000001000 */
[----:B--2---:R-:W-:Y:S01]  /*06d0*/  VIADD R6, R3, 0xffffffe ;  /* 0x0ffffffe03067836 */ /* 0x004fe20000000000 */
[----:B------:R-:W-:-:S05]  /*06e0*/  IABS R3, R5 ;  /* 0x0000000500037213 */ /* 0x000fca0000000000 */
[----:B------:R2:W3:Y:S02]  /*06f0*/  F2I.FTZ.U32.TRUNC.NTZ R7, R6 ;  /* 0x0000000600077305 */ /* 0x0004e4000021f000 */
[----:B--2---:R-:W-:Y:S02]  /*0700*/  IMAD.MOV.U32 R6, RZ, RZ, RZ ;  /* 0x000000ffff067224 */ /* 0x004fe400078e00ff */
[----:B---3--:R-:W-:-:S04]  /*0710*/  IMAD.MOV R10, RZ, RZ, -R7 ;  /* 0x000000ffff0a7224 */ /* 0x008fc800078e0a07 */
[----:B------:R-:W-:Y:S02]  /*0720*/  IMAD R15, R10, R13, RZ ;  /* 0x0000000d0a0f7224 */ /* 0x000fe400078e02ff */
[----:B------:R-:W2:Y:S02]  /*0730*/  I2F.RP R10, R16 ;  /* 0x00000010000a7306 */ /* 0x000ea40000209400 */
[----:B------:R-:W-:-:S04]  /*0740*/  IMAD.HI.U32 R7, R7, R15, R6 ;  /* 0x0000000f07077227 */ /* 0x000fc800078e0006 */
[----:B------:R-:W-:Y:S02]  /*0750*/  IMAD.MOV.U32 R6, RZ, RZ, R14 ;  /* 0x000000ffff067224 */ /* 0x000fe400078e000e */
[----:B------:R-:W-:Y:S02]  /*0760*/  IMAD.MOV R14, RZ, RZ, -R3 ;  /* 0x000000ffff0e7224 */ /* 0x000fe400078e0a03 */
[----:B------:R-:W-:-:S04]  /*0770*/  IMAD.HI.U32 R3, R7, R6, RZ ;  /* 0x0000000607037227 */ /* 0x000fc800078e00ff */
[----:B------:R-:W-:Y:S01]  /*0780*/  IMAD R6, R3, R14, R6 ;  /* 0x0000000e03067224 */ /* 0x000fe200078e0206 */
[----:B--2---:R-:W2:Y:S04]  /*0790*/  MUFU.RCP R10, R10 ;  /* 0x0000000a000a7308 */ /* 0x004ea80000001000 */
[----:B------:R-:W-:-:S13]  /*07a0*/  ISETP.GT.U32.AND P1, PT, R13, R6, PT ;  /* 0x000000060d00720c */ /* 0x000fda0003f24070 */
[----:B------:R-:W-:Y:S02]  /*07b0*/  @!P1 IMAD.IADD R6, R6, 0x1, -R13 ;  /* 0x0000000106069824 */ /* 0x000fe400078e0a0d */
[----:B--2---:R-:W-:Y:S02]  /*07c0*/  VIADD R7, R10, 0xffffffe ;  /* 0x0ffffffe0a077836 */ /* 0x004fe40000000000 */
[----:B------:R-:W-:Y:S01]  /*07d0*/  @!P1 VIADD R3, R3, 0x1 ;  /* 0x0000000103039836 */ /* 0x000fe20000000000 */
[----:B------:R-:W-:Y:S02]  /*07e0*/  ISETP.GE.U32.AND P0, PT, R6, R13, PT ;  /* 0x0000000d0600720c */ /* 0x000fe40003f06070 */
[----:B------:R-:W-:Y:S01]  /*07f0*/  LOP3.LUT R6, R12, R5, RZ, 0x3c, !PT ;  /* 0x000000050c067212 */ /* 0x000fe200078e3cff */
[----:B------:R-:W2:Y:S01]  /*0800*/  F2I.FTZ.U32.TRUNC.NTZ R7, R7 ;  /* 0x0000000700077305 */ /* 0x000ea2000021f000 */
[----:B------:R-:W-:Y:S02]  /*0810*/  ISETP.NE.AND P1, PT, R5, RZ, PT ;  /* 0x000000ff0500720c */ /* 0x000fe40003f25270 */
[----:B------:R-:W-:Y:S01]  /*0820*/  ISETP.GE.AND P2, PT, R6, RZ, PT ;  /* 0x000000ff0600720c */ /* 0x000fe20003f46270 */
[----:B------:R-:W-:Y:S01]  /*0830*/  IMAD.MOV.U32 R6, RZ, RZ, RZ ;  /* 0x000000ffff067224 */ /* 0x000fe200078e00ff */
[----:B0-----:R-:W-:-:S05]  /*0840*/  IABS R13, R152 ;  /* 0x00000098000d7213 */ /* 0x001fca0000000000 */
[----:B------:R-:W-:-:S04]  /*0850*/  @P0 VIADD R3, R3, 0x1 ;  /* 0x0000000103030836 */ /* 0x000fc80000000000 */
[----:B------:R-:W-:Y:S02]  /*0860*/  IMAD.MOV.U32 R18, RZ, RZ, R3 ;  /* 0x000000ffff127224 */ /* 0x000fe400078e0003 */
[----:B--2---:R-:W-:Y:S02]  /*0870*/  IMAD.MOV R3, RZ, RZ, -R7 ;  /* 0x000000ffff037224 */ /* 0x004fe400078e0a07 */
[----:B------:R-:W-:Y:S01]  /*0880*/  @!P2 IMAD.MOV R18, RZ, RZ, -R18 ;  /* 0x000000ffff12a224 */ /* 0x000fe200078e0a12 */
[----:B------:R-:W-:Y:S01]  /*0890*/  @!P1 LOP3.LUT R18, RZ, R5, RZ, 0x33, !PT ;  /* 0x00000005ff129212 */ /* 0x000fe200078e33ff */
[----:B------:R-:W-:-:S03]  /*08a0*/  IMAD R3, R3, R16, RZ ;  /* 0x0000001003037224 */ /* 0x000fc600078e02ff */
[----:B------:R-:W-:Y:S01]  /*08b0*/  IABS R10, R18 ;  /* 0x00000012000a7213 */ /* 0x000fe20000000000 */
[----:B------:R-:W-:-:S04]  /*08c0*/  IMAD.HI.U32 R6, R7, R3, R6 ;  /* 0x0000000307067227 */ /* 0x000fc800078e0006 */
[----:B------:R-:W-:Y:S02]  /*08d0*/  IMAD.MOV.U32 R3, RZ, RZ, R10 ;  /* 0x000000ffff037224 */ /* 0x000fe400078e000a */
[----:B------:R-:W0:Y:S02]  /*08e0*/  I2F.RP R10, R13 ;  /* 0x0000000d000a7306 */ /* 0x000e240000209400 */
[----:B------:R-:W-:-:S04]  /*08f0*/  IMAD.HI.U32 R6, R6, R3, RZ ;  /* 0x0000000306067227 */ /* 0x000fc800078e00ff */
[----:B------:R-:W-:-:S04]  /*0900*/  IMAD.MOV R7, RZ, RZ, -R6 ;  /* 0x000000ffff077224 */ /* 0x000fc800078e0a06 */
[C---:B------:R-:W-:Y:S01]  /*0910*/  IMAD R3, R16.reuse, R7, R3 ;  /* 0x0000000710037224 */ /* 0x040fe200078e0203 */
[----:B0-----:R-:W0:Y:S04]  /*0920*/  MUFU.RCP R10, R10 ;  /* 0x0000000a000a7308 */ /* 0x001e280000001000 */
[----:B------:R-:W-:-:S13]  /*0930*/  ISETP.GT.U32.AND P1, PT, R16, R3, PT ;  /* 0x000000031000720c */ /* 0x000fda0003f24070 */
[----:B------:R-:W-:Y:S02]  /*0940*/  @!P1 IMAD.IADD R3, R3, 0x1, -R16 ;  /* 0x0000000103039824 */ /* 0x000fe400078e0a10 */
[----:B------:R-:W-:Y:S01]  /*0950*/  @!P1 VIADD R6, R6, 0x1 ;  /* 0x0000000106069836 */ /* 0x000fe20000000000 */
[----:B------:R-:W-:Y:S01]  /*0960*/  ISETP.NE.AND P1, PT, R17, RZ, PT ;  /* 0x000000ff1100720c */ /* 0x000fe20003f25270 */
[----:B0-----:R-:W-:Y:S01]  /*0970*/  VIADD R7, R10, 0xffffffe ;  /* 0x0ffffffe0a077836 */ /* 0x001fe20000000000 */
[----:B------:R-:W-:Y:S02]  /*0980*/  ISETP.GE.U32.AND P0, PT, R3, R16, PT ;  /* 0x000000100300720c */ /* 0x000fe40003f06070 */
[----:B------:R-:W-:Y:S01]  /*0990*/  LOP3.LUT R3, R18, R17, RZ, 0x3c, !PT ;  /* 0x0000001112037212 */ /* 0x000fe200078e3cff */
[----:B------:R-:W0:Y:S02]  /*09a0*/  LDC R16, c[0x0][0x294] ;  /* 0x0000a500ff107b82 */ /* 0x000e240000000800 */
[----:B------:R-:W2:Y:S01]  /*09b0*/  F2I.FTZ.U32.TRUNC.NTZ R7, R7 ;  /* 0x0000000700077305 */ /* 0x000ea2000021f000 */
[----:B------:R-:W-:-:S07]  /*09c0*/  ISETP.GE.AND P2, PT, R3, RZ, PT ;  /* 0x000000ff0300720c */ /* 0x000fce0003f46270 */
[----:B------:R-:W-:-:S04]  /*09d0*/  @P0 VIADD R6, R6, 0x1 ;  /* 0x0000000106060836 */ /* 0x000fc80000000000 */
[----:B------:R-:W-:Y:S02]  /*09e0*/  IMAD.MOV.U32 R15, RZ, RZ, R6 ;  /* 0x000000ffff0f7224 */ /* 0x000fe400078e0006 */
[----:B--2---:R-:W-:Y:S02]  /*09f0*/  IMAD.MOV R6, RZ, RZ, -R7 ;  /* 0x000000ffff067224 */ /* 0x004fe400078e0a07 */
[----:B------:R-:W-:Y:S01]  /*0a00*/  @!P2 IMAD.MOV R15, RZ, RZ, -R15 ;  /* 0x000000ffff0fa224 */ /* 0x000fe200078e0a0f */
[----:B------:R-:W-:Y:S01]  /*0a10*/  @!P1 LOP3.LUT R15, RZ, R17, RZ, 0x33, !PT ;  /* 0x00000011ff0f9212 */ /* 0x000fe200078e33ff */
[----:B------:R-:W-:Y:S02]  /*0a20*/  IMAD R3, R6, R13, RZ ;  /* 0x0000000d06037224 */ /* 0x000fe400078e02ff */
[----:B------:R-:W-:Y:S01]  /*0a30*/  IMAD.MOV.U32 R6, RZ, RZ, RZ ;  /* 0x000000ffff067224 */ /* 0x000fe200078e00ff */
[----:B------:R-:W-:Y:S01]  /*0a40*/  IABS R10, R15 ;  /* 0x0000000f000a7213 */ /* 0x000fe20000000000 */
[----:B------:R-:W-:-:S02]  /*0a50*/  IMAD.MOV R14, RZ, RZ, -R15 ;  /* 0x000000ffff0e7224 */ /* 0x000fc400078e0a0f */
[----:B------:R-:W-:-:S04]  /*0a60*/  IMAD.HI.U32 R6, R7, R3, R6 ;  /* 0x0000000307067227 */ /* 0x000fc800078e0006 */
[----:B------:R-:W-:Y:S02]  /*0a70*/  IMAD.MOV.U32 R7, RZ, RZ, R10 ;  /* 0x000000ffff077224 */ /* 0x000fe400078e000a */
[----:B------:R-:W-:Y:S02]  /*0a80*/  IMAD.MOV R10, RZ, RZ, -R18 ;  /* 0x000000ffff0a7224 */ /* 0x000fe400078e0a12 */
[----:B------:R-:W-:-:S04]  /*0a90*/  IMAD.HI.U32 R3, R6, R7, RZ ;  /* 0x0000000706037227 */ /* 0x000fc800078e00ff */
[----:B------:R-:W-:-:S04]  /*0aa0*/  IMAD.MOV R6, RZ, RZ, -R3 ;  /* 0x000000ffff067224 */ /* 0x000fc800078e0a03 */
[----:B------:R-:W-:-:S05]  /*0ab0*/  IMAD R6, R13, R6, R7 ;  /* 0x000000060d067224 */ /* 0x000fca00078e0207 */
[----:B------:R-:W-:-:S13]  /*0ac0*/  ISETP.GT.U32.AND P1, PT, R13, R6, PT ;  /* 0x000000060d00720c */ /* 0x000fda0003f24070 */
[----:B------:R-:W-:Y:S02]  /*0ad0*/  @!P1 IMAD.IADD R6, R6, 0x1, -R13 ;  /* 0x0000000106069824 */ /* 0x000fe400078e0a0d */
[----:B------:R-:W-:Y:S01]  /*0ae0*/  @!P1 VIADD R3, R3, 0x1 ;  /* 0x0000000103039836 */ /* 0x000fe20000000000 */
[----:B------:R-:W-:Y:S02]  /*0af0*/  ISETP.NE.AND P1, PT, R152, RZ, PT ;  /* 0x000000ff9800720c */ /* 0x000fe40003f25270 */
[----:B------:R-:W-:Y:S02]  /*0b00*/  ISETP.GE.U32.AND P0, PT, R6, R13, PT ;  /* 0x0000000d0600720c */ /* 0x000fe40003f06070 */
[----:B------:R-:W-:-:S04]  /*0b10*/  LOP3.LUT R6, R15, R152, RZ, 0x3c, !PT ;  /* 0x000000980f067212 */ /* 0x000fc800078e3cff */
[----:B------:R-:W-:Y:S01]  /*0b20*/  ISETP.GE.AND P2, PT, R6, RZ, PT ;  /* 0x000000ff0600720c */ /* 0x000fe20003f46270 */
[----:B0-----:R-:W-:-:S05]  /*0b30*/  VIADD R6, R16, 0x3f ;  /* 0x0000003f10067836 */ /* 0x001fca0000000000 */
[----:B------:R-:W-:Y:S01]  /*0b40*/  SHF.R.S32.HI R7, RZ, 0x1f, R6 ;  /* 0x0000001fff077819 */ /* 0x000fe20000011406 */
[----:B------:R-:W-:Y:S01]  /*0b50*/  @P0 VIADD R3, R3, 0x1 ;  /* 0x0000000103030836 */ /* 0x000fe20000000000 */
[----:B------:R-:W-:Y:S02]  /*0b60*/  ISETP.NE.AND P0, PT, R9, RZ, PT ;  /* 0x000000ff0900720c */ /* 0x000fe40003f05270 */
[----:B------:R-:W-:Y:S01]  /*0b70*/  LEA.HI R7, R7, R6, RZ, 0x6 ;  /* 0x0000000607077211 */ /* 0x000fe200078f30ff */
[----:B------:R-:W-:Y:S02]  /*0b80*/  IMAD R6, R5, R10, R12 ;  /* 0x0000000a05067224 */ /* 0x000fe400078e020c */
[----:B------:R-:W-:Y:S01]  /*0b90*/  @!P2 IMAD.MOV R3, RZ, RZ, -R3 ;  /* 0x000000ffff03a224 */ /* 0x000fe200078e0a03 */
[----:B------:R-:W-:Y:S01]  /*0ba0*/  @!P1 LOP3.LUT R3, RZ, R152, RZ, 0x33, !PT ;  /* 0x00000098ff039212 */ /* 0x000fe200078e33ff */
[----:B------:R-:W-:Y:S01]  /*0bb0*/  IMAD R5, R17, R14, R18 ;  /* 0x0000000e11057224 */ /* 0x000fe200078e0212 */
[----:B------:R-:W-:-:S03]  /*0bc0*/  SHF.R.S32.HI R7, RZ, 0x6, R7 ;  /* 0x00000006ff077819 */ /* 0x000fc60000011407 */
[----:B------:R-:W-:-:S04]  /*0bd0*/  IMAD.MOV R13, RZ, RZ, -R3 ;  /* 0x000000ffff0d7224 */ /* 0x000fc800078e0a03 */
[----:B------:R-:W-:Y:S01]  /*0be0*/  IMAD R152, R152, R13, R15 ;  /* 0x0000000d98987224 */ /* 0x000fe200078e020f */
[----:B------:R-:W-:Y:S06]  /*0bf0*/  @!P0 BRA `(.L_x_9) ;  /* 0x000000c000488947 */ /* 0x000fec0003800000 */
[----:B------:R-:W-:-:S13]  /*0c00*/  ISETP.NE.AND P0, PT, R9, 0x1, PT ;  /* 0x000000010900780c */ /* 0x000fda0003f05270 */
[----:B------:R-:W-:Y:S05]  /*0c10*/  @P0 EXIT ;  /* 0x000000000000094d */ /* 0x000fea0003800000 */
[----:B------:R-:W-:Y:S01]  /*0c20*/  ISETP.GE.AND P0, PT, R16, 0x1, PT ;  /* 0x000000011000780c */ /* 0x000fe20003f06270 */
[----:B------:R-:W-:Y:S01]  /*0c30*/  UMOV UR4, URZ ;  /* 0x0000003f00047c82 */ /* 0x000fe20008000000 */
[----:B------:R-:W-:Y:S02]  /*0c40*/  CS2R R54, SRZ ;  /* 0x0000000000367805 */ /* 0x000fe4000001ff00 */
[----:B------:R-:W-:Y:S02]  /*0c50*/  CS2R R120, SRZ ;  /* 0x0000000000787805 */ /* 0x000fe4000001ff00 */
[----:B------:R-:W-:Y:S02]  /*0c60*/  CS2R R122, SRZ ;  /* 0x00000000007a7805 */ /* 0x000fe4000001ff00 */
[----:B------:R-:W-:Y:S02]  /*0c70*/  CS2R R124, SRZ ;  /* 0x00000000007c7805 */ /* 0x000fe4000001ff00 */
[----:B------:R-:W-:-:S02]  /*0c80*/  CS2R R126, SRZ ;  /* 0x00000000007e7805 */ /* 0x000fc4000001ff00 */
[----:B------:R-:W-:Y:S02]  /*0c90*/  CS2R R128, SRZ ;  /* 0x0000000000807805 */ /* 0x000fe4000001ff00 */
        /* <DEDUP_REMOVED lines=57> */
[----:B------:R-:W-:Y:S01]  /*1030*/  CS2R R52, SRZ ;  /* 0x0000000000347805 */ /* 0x000fe2000001ff00 */
[----:B------:R-:W-:Y:S06]  /*1040*/  @!P0 BRA `(.L_x_10) ;  /* 0x0000000400608947 */ /* 0x000fec0003800000 */
[----:B------:R-:W-:-:S04]  /*1050*/  LOP3.LUT R8, R4, 0x1, RZ, 0xfc, !PT ;  /* 0x0000000104087812 */ /* 0x000fc800078efcff */
[----:B------:R-:W-:-:S13]  /*1060*/  ISETP.NE.AND P0, PT, R8, 0x3, PT ;  /* 0x000000030800780c */ /* 0x000fda0003f05270 */
[----:B------:R-:W-:Y:S05]  /*1070*/  @!P0 BRA `(.L_x_11) ;  /* 0x0000000000048947 */ /* 0x000fea0003800000 */
[----:B------:R-:W-:Y:S01]  /*1080*/  BPT.TRAP 0x1 ;  /* 0x000000040000795c */ /* 0x000fe20000300000 */
.L_x_11:
[----:B------:R-:W0:Y:S01]  /*1090*/  S2UR UR5, SR_CgaCtaId ;  /* 0x00000000000579c3 */ /* 0x000e220000008800 */
[----:B------:R-:W-:Y:S01]  /*10a0*/  SHF.L.U32 R8, RZ, 0x1f, RZ ;  /* 0x0000001fff087819 */ /* 0x000fe200000006ff */
[----:B------:R-:W-:Y:S02]  /*10b0*/  UMOV UR4, 0x400 ;  /* 0x0000040000047882 */ /* 0x000fe40000000000 */
[----:B0-----:R-:W-:-:S12]  /*10c0*/  ULEA UR4, UR5, UR4, 0x18 ;  /* 0x0000000405047291 */ /* 0x001fd8000f8ec03f */
.L_x_12:
[----:B0-----:R-:W-:-:S04]  /*10d0*/  IMAD.U32 R9, RZ, RZ, UR4 ;  /* 0x00000004ff097e24 */ /* 0x001fc8000f8e00ff */
[----:B------:R0:W2:Y:S03]  /*10e0*/  SYNCS.PHASECHK.TRANS64.TRYWAIT P0, [R9+URZ+0x32000], R8 ;  /* 0x03200008090075a7 */ /* 0x0000a6000800017f */
[----:B--2---:R-:W-:Y:S05]  /*10f0*/  @!P0 NANOSLEEP.SYNCS 0x989680 ;  /* 0x009896800000895d */ /* 0x004fea0003900000 */
[----:B------:R-:W2:Y:S02]  /*1100*/  @!P0 SYNCS.PHASECHK.TRANS64 P0, [R9+URZ+0x32000], R8 ;  /* 0x03200008090085a7 */ /* 0x000ea4000800007f */
[----:B--2---:R-:W-:Y:S05]  /*1110*/  @!P0 BRA `(.L_x_12) ;  /* 0xfffffffc00ec8947 */ /* 0x004fea000383ffff */
[----:B------:R-:W-:Y:S01]  /*1120*/  UIADD3 UR5, UR4, 0x28000, URZ ;  /* 0x0002800004057890 */ /* 0x000fe2000fffe03f */
[----:B------:R-:W-:Y:S01]  /*1130*/  WARPGROUP.ARRIVE ;  /* 0x00000000000079c5 */ /* 0x000fe20000000000 */
[----:B------:R-:W-:Y:S02]  /*1140*/  USHF.R.U32.HI UR4, URZ, 0x4, UR4 ;  /* 0x000000043f047899 */ /* 0x000fe40008011604 */
[----:B------:R-:W-:Y:S02]  /*1150*/  USHF.R.U32.HI UR5, URZ, 0x4, UR5 ;  /* 0x000000043f057899 */ /* 0x000fe40008011605 */
[----:B------:R-:W-:Y:S02]  /*1160*/  ULOP3.LUT UR4, UR4, 0x3fff, URZ, 0xc0, !UPT ;  /* 0x00003fff04047892 */ /* 0x000fe4000f8ec03f */
[----:B------:R-:W-:Y:S02]  /*1170*/  ULOP3.LUT UR6, UR5, 0x3fff, URZ, 0xc0, !UPT ;  /* 0x00003fff05067892 */ /* 0x000fe4000f8ec03f */
[----:B------:R-:W-:-:S02]  /*1180*/  UIADD3 UR5, UR4, 0x200, URZ ;  /* 0x0000020004057890 */ /* 0x000fc4000fffe03f */
[----:B------:R-:W-:Y:S02]  /*1190*/  UIADD3 UR7, UR4, 0x400, URZ ;  /* 0x0000040004077890 */ /* 0x000fe4000fffe03f */
[----:B------:R-:W-:Y:S01]  /*11a0*/  UMOV UR8, UR4 ;  /* 0x0000000400087c82 */ /* 0x000fe20008000000 */
[----:B------:R-:W-:Y:S01]  /*11b0*/  UMOV UR9, 0x40000040 ;  /* 0x4000004000097882 */ /* 0x000fe20000000000 */
[----:B------:R-:W-:Y:S01]  /*11c0*/  UMOV UR10, UR6 ;  /* 0x00000006000a7c82 */ /* 0x000fe20008000000 */
[----:B------:R-:W-:Y:S01]  /*11d0*/  UMOV UR11, 0x40000040 ;  /* 0x40000040000b7882 */ /* 0x000fe20000000000 */
[----:B------:R-:W-:Y:S01]  /*11e0*/  UIADD3 UR12, UR4, 0x600, URZ ;  /* 0x00000600040c7890 */ /* 0x000fe2000fffe03f */
[----:B------:R-:W-:Y:S01]  /*11f0*/  HGMMA.64x64x16.F32 R120, gdesc[UR8].tnspA.tnspB, RZ, !UPT ;  /* 0x60e00000087879f0 */ /* 0x000fe2000c7008ff */
        /* <DEDUP_REMOVED lines=12> */
[----:B------:R-:W-:-:S02]  /*12c0*/  UIADD3 UR8, UR4, 0x80, URZ ;  /* 0x0000008004087890 */ /* 0x000fc4000fffe03f */
[----:B------:R-:W-:Y:S01]  /*12d0*/  UIADD3 UR10, UR6, 0x80, URZ ;  /* 0x00000080060a7890 */ /* 0x000fe2000fffe03f */
[----:B------:R-:W-:Y:S01]  /*12e0*/  UMOV UR9, 0x40000040 ;  /* 0x4000004000097882 */ /* 0x000fe20000000000 */
[----:B------:R-:W-:-:S07]  /*12f0*/  UMOV UR11, 0x40000040 ;  /* 0x40000040000b7882 */ /* 0x000fce0000000000 */
[----:B------:R-:W-:Y:S01]  /*1300*/  HGMMA.64x64x16.F32 R120, gdesc[UR8].tnspA.tnspB, R120 ;  /* 0x60e00000087879f0 */ /* 0x000fe20008700878 */
[----:B------:R-:W-:Y:S01]  /*1310*/  UMOV UR8, UR5 ;  /* 0x0000000500087c82 */ /* 0x000fe20008000000 */
[----:B------:R-:W-:Y:S01]  /*1320*/  UMOV UR9, 0x40000040 ;  /* 0x4000004000097882 */ /* 0x000fe20000000000 */
[----:B------:R-:W-:Y:S01]  /*1330*/  UIADD3 UR5, UR4, 0x300, URZ ;  /* 0x0000030004057890 */ /* 0x000fe2000fffe03f */
        /* <DEDUP_REMOVED lines=19> */
[----:B------:R-:W-:Y:S02]  /*1470*/  UMOV UR9, 0x40000040 ;  /* 0x4000004000097882 */ /* 0x000fe40000000000 */
[----:B------:R-:W-:Y:S01]  /*1480*/  HGMMA.64x64x16.F32 R56, gdesc[UR8].tnspA.tnspB, R56 ;  /* 0x60e00000083879f0 */ /* 0x000fe20008700838 */
[----:B------:R-:W-:Y:S01]  /*1490*/  UMOV UR8, UR12 ;  /* 0x0000000c00087c82 */ /* 0x000fe20008000000 */
[----:B------:R-:W-:-:S02]  /*14a0*/  UMOV UR9, 0x40000040 ;  /* 0x4000004000097882 */ /* 0x000fc40000000000 */
[----:B------:R-:W-:Y:S01]  /*14b0*/  HGMMA.64x64x16.F32 R24, gdesc[UR8].tnspA.tnspB, R24 ;  /* 0x60e00000081879f0 */ /* 0x000fe20008700818 */
[----:B------:R-:W-:Y:S02]  /*14c0*/  UIADD3 UR8, UR4, 0x180, URZ ;  /* 0x0000018004087890 */ /* 0x000fe4000fffe03f */
[----:B------:R-:W-:Y:S02]  /*14d0*/  UIADD3 UR10, UR6, 0x180, URZ ;  /* 0x00000180060a7890 */ /* 0x000fe4000fffe03f */
[----:B------:R-:W-:Y:S01]  /*14e0*/  UIADD3 UR6, UR4, 0x580, URZ ;  /* 0x0000058004067890 */ /* 0x000fe2000fffe03f */
[----:B------:R-:W-:Y:S01]  /*14f0*/  UMOV UR9, 0x40000040 ;  /* 0x4000004000097882 */ /* 0x000fe20000000000 */
[----:B------:R-:W-:Y:S01]  /*1500*/  UMOV UR11, 0x40000040 ;  /* 0x40000040000b7882 */ /* 0x000fe20000000000 */
[----:B------:R-:W-:-:S04]  /*1510*/  UIADD3 UR4, UR4, 0x780, URZ ;  /* 0x0000078004047890 */ /* 0x000fc8000fffe03f */
[----:B------:R-:W-:Y:S01]  /*1520*/  HGMMA.64x64x16.F32 R120, gdesc[UR8].tnspA.tnspB, R120 ;  /* 0x60e00000087879f0 */ /* 0x000fe20008700878 */
[----:B------:R-:W-:Y:S01]  /*1530*/  UMOV UR8, UR5 ;  /* 0x0000000500087c82 */ /* 0x000fe20008000000 */
[----:B------:R-:W-:Y:S02]  /*1540*/  UMOV UR9, 0x40000040 ;  /* 0x4000004000097882 */ /* 0x000fe40000000000 */
[----:B------:R-:W-:Y:S01]  /*1550*/  HGMMA.64x64x16.F32 R88, gdesc[UR8].tnspA.tnspB, R88 ;  /* 0x60e00000085879f0 */ /* 0x000fe20008700858 */
[----:B------:R-:W-:Y:S01]  /*1560*/  UMOV UR8, UR6 ;  /* 0x0000000600087c82 */ /* 0x000fe20008000000 */
[----:B------:R-:W-:Y:S02]  /*1570*/  UMOV UR9, 0x40000040 ;  /* 0x4000004000097882 */ /* 0x000fe40000000000 */
[----:B------:R-:W-:Y:S01]  /*1580*/  HGMMA.64x64x16.F32 R56, gdesc[UR8].tnspA.tnspB, R56 ;  /* 0x60e00000083879f0 */ /* 0x000fe20008700838 */
[----:B------:R-:W-:Y:S01]  /*1590*/  UMOV UR8, UR4 ;  /* 0x0000000400087c82 */ /* 0x000fe20008000000 */
[----:B------:R-:W-:Y:S01]  /*15a0*/  UMOV UR9, 0x40000040 ;  /* 0x4000004000097882 */ /* 0x000fe20000000000 */
[----:B------:R-:W-:Y:S01]  /*15b0*/  UMOV UR4, 0x1 ;  /* 0x0000000100047882 */ /* 0x000fe20000000000 */
[----:B------:R-:W-:Y:S04]  /*15c0*/  HGMMA.64x64x16.F32 R24, gdesc[UR8].tnspA.tnspB, R24, gsb0 ;  /* 0x60e00000081879f0 */ /* 0x000fe80008000818 */
.L_x_10:
[----:B0-----:R-:W-:-:S05]  /*15d0*/  VIMNMX R8, R7, 0x1, PT ;  /* 0x0000000107087848 */ /* 0x001fca0003fe0100 */
[----:B------:R-:W-:-:S05]  /*15e0*/  IMAD.IADD R7, R7, 0x1, -R8 ;  /* 0x0000000107077824 */ /* 0x000fca00078e0a08 */
[----:B------:R-:W-:-:S13]  /*15f0*/  ISETP.GE.AND P0, PT, R7, 0x1, PT ;  /* 0x000000010700780c */ /* 0x000fda0003f06270 */
[----:B------:R-:W-:Y:S05]  /*1600*/  @!P0 BRA `(.L_x_13) ;  /* 0x0000000400d08947 */ /* 0x000fea0003800000 */
[----:B------:R-:W0:Y:S01]  /*1610*/  S2UR UR5, SR_CgaCtaId ;  /* 0x00000000000579c3 */ /* 0x000e220000008800 */
[----:B------:R-:W-:Y:S01]  /*1620*/  UMOV UR6, 0x400 ;  /* 0x0000040000067882 */ /* 0x000fe20000000000 */
[----:B------:R-:W-:Y:S01]  /*1630*/  LOP3.LUT R12, R4, 0x1, RZ, 0xfc, !PT ;  /* 0x00000001040c7812 */ /* 0x000fe200078efcff */
[----:B------:R-:W-:Y:S01]  /*1640*/  IMAD.MOV.U32 R11, RZ, RZ, RZ ;  /* 0x000000ffff0b7224 */ /* 0x000fe200078e00ff */
[----:B------:R-:W-:Y:S01]  /*1650*/  UISETP.NE.U32.AND UP0, UPT, UR4, URZ, UPT ;  /* 0x0000003f0400728c */ /* 0x000fe2000bf05070 */
[----:B------:R-:W-:Y:S01]  /*1660*/  IMAD.MOV.U32 R8, RZ, RZ, R7 ;  /* 0x000000ffff087224 */ /* 0x000fe200078e0007 */
[----:B0-----:R-:W-:-:S04]  /*1670*/  ULEA UR6, UR5, UR6, 0x18 ;  /* 0x0000000605067291 */ /* 0x001fc8000f8ec03f */
[----:B------:R-:W-:Y:S02]  /*1680*/  UIADD3 UR5, UR6, 0x28000, URZ ;  /* 0x0002800006057890 */ /* 0x000fe4000fffe03f */
[----:B------:R-:W-:Y:S02]  /*1690*/  USHF.R.U32.HI UR7, URZ, 0x4, UR6 ;  /* 0x000000043f077899 */ /* 0x000fe40008011606 */
[----:B------:R-:W-:Y:S02]  /*16a0*/  USHF.R.U32.HI UR5, URZ, 0x4, UR5 ;  /* 0x000000043f057899 */ /* 0x000fe40008011605 */
[----:B------:R-:W-:Y:S02]  /*16b0*/  ULOP3.LUT UR7, UR7, 0x3fff, URZ, 0xc0, !UPT ;  /* 0x00003fff07077892 */ /* 0x000fe4000f8ec03f */
[----:B------:R-:W-:-:S03]  /*16c0*/  ULOP3.LUT UR8, UR5, 0x3fff, URZ, 0xc0, !UPT ;  /* 0x00003fff05087892 */ /* 0x000fc6000f8ec03f */
[----:B------:R-:W-:-:S09]  /*16d0*/  UMOV UR5, URZ ;  /* 0x0000003f00057c82 */ /* 0x000fd20008000000 */
.L_x_18:
[----:B------:R-:W-:-:S13]  /*16e0*/  ISETP.NE.AND P1, PT, R12, 0x3, PT ;  /* 0x000000030c00780c */ /* 0x000fda0003f25270 */
[----:B0-----:R-:W-:Y:S05]  /*16f0*/  @!P1 BRA `(.L_x_14) ;  /* 0x0000000000049947 */ /* 0x001fea0003800000 */
[----:B------:R-:W-:Y:S01]  /*1700*/  BPT.TRAP 0x1 ;  /* 0x000000040000795c */ /* 0x000fe20000300000 */
.L_x_14:
[----:B------:R-:W-:Y:S01]  /*1710*/  SHF.L.U32 R9, R11, 0x1f, RZ ;  /* 0x0000001f0b097819 */ /* 0x000fe200000006ff */
[----:B------:R-:W-:-:S12]  /*1720*/  ULEA UR9, UR4, UR6, 0x3 ;  /* 0x0000000604097291 */ /* 0x000fd8000f8e183f */
.L_x_15:
[----:B0-----:R-:W-:-:S04]  /*1730*/  IMAD.U32 R10, RZ, RZ, UR9 ;  /* 0x00000009ff0a7e24 */ /* 0x001fc8000f8e00ff */
[----:B------:R0:W2:Y:S03]  /*1740*/  SYNCS.PHASECHK.TRANS64.TRYWAIT P0, [R10+URZ+0x32000], R9 ;  /* 0x032000090a0075a7 */ /* 0x0000a6000800017f */
[----:B--2---:R-:W-:Y:S05]  /*1750*/  @!P0 NANOSLEEP.SYNCS 0x989680 ;  /* 0x009896800000895d */ /* 0x004fea0003900000 */
[----:B------:R-:W2:Y:S02]  /*1760*/  @!P0 SYNCS.PHASECHK.TRANS64 P0, [R10+URZ+0x32000], R9 ;  /* 0x032000090a0085a7 */ /* 0x000ea4000800007f */
[----:B--2---:R-:W-:Y:S05]  /*1770*/  @!P0 BRA `(.L_x_15) ;  /* 0xfffffffc00ec8947 */ /* 0x004fea000383ffff */
[----:B------:R-:W-:Y:S01]  /*1780*/  ULEA UR10, UR4, UR7, 0xb ;  /* 0x00000007040a7291 */ /* 0x000fe2000f8e583f */
[----:B------:R-:W-:Y:S01]  /*1790*/  WARPGROUP.ARRIVE ;  /* 0x00000000000079c5 */ /* 0x000fe20000000000 */
[----:B------:R-:W-:Y:S02]  /*17a0*/  ULEA UR12, UR4, UR8, 0x9 ;  /* 0x00000008040c7291 */ /* 0x000fe4000f8e483f */
[----:B------:R-:W-:Y:S02]  /*17b0*/  UIADD3 UR9, UR10, 0x200, URZ ;  /* 0x000002000a097890 */ /* 0x000fe4000fffe03f */
[----:B------:R-:W-:Y:S02]  /*17c0*/  UIADD3 UR11, UR10, 0x400, URZ ;  /* 0x000004000a0b7890 */ /* 0x000fe4000fffe03f */
[----:B------:R-:W-:Y:S01]  /*17d0*/  UMOV UR16, UR10 ;  /* 0x0000000a00107c82 */ /* 0x000fe20008000000 */
[----:B------:R-:W-:Y:S01]  /*17e0*/  UMOV UR17, 0x40000040 ;  /* 0x4000004000117882 */ /* 0x000fe20000000000 */
[----:B------:R-:W-:Y:S01]  /*17f0*/  UMOV UR18, UR12 ;  /* 0x0000000c00127c82 */ /* 0x000fe20008000000 */
[----:B------:R-:W-:Y:S01]  /*1800*/  UMOV UR19, 0x40000040 ;  /* 0x4000004000137882 */ /* 0x000fe20000000000 */
[----:B------:R-:W-:Y:S01]  /*1810*/  UIADD3 UR13, UR10, 0x600, URZ ;  /* 0x000006000a0d7890 */ /* 0x000fe2000fffe03f */
[----:B------:R-:W-:Y:S01]  /*1820*/  HGMMA.64x64x16.F32 R120, gdesc[UR16].tnspA.tnspB, R120, UP0 ;  /* 0x60e00000107879f0 */ /* 0x000fe2000bf00878 */
        /* <DEDUP_REMOVED lines=43> */
[----:B------:R-:W-:-:S02]  /*1ae0*/  UMOV UR17, 0x40000040 ;  /* 0x4000004000117882 */ /* 0x000fc40000000000 */
[----:B------:R-:W-:Y:S01]  /*1af0*/  HGMMA.64x64x16.F32 R24, gdesc[UR16].tnspA.tnspB, R24 ;  /* 0x60e00000101879f0 */ /* 0x000fe20008700818 */
[----:B------:R-:W-:Y:S02]  /*1b00*/  UIADD3 UR16, UR10, 0x180, URZ ;  /* 0x000001800a107890 */ /* 0x000fe4000fffe03f */
[----:B------:R-:W-:Y:S01]  /*1b10*/  UIADD3 UR18, UR12, 0x180, URZ ;  /* 0x000001800c127890 */ /* 0x000fe2000fffe03f */
[----:B------:R-:W-:Y:S01]  /*1b20*/  UMOV UR17, 0x40000040 ;  /* 0x4000004000117882 */ /* 0x000fe20000000000 */
[----:B------:R-:W-:Y:S01]  /*1b30*/  UMOV UR19, 0x40000040 ;  /* 0x4000004000137882 */ /* 0x000fe20000000000 */
[----:B------:R-:W-:-:S06]  /*1b40*/  UIADD3 UR10, UR10, 0x780, URZ ;  /* 0x000007800a0a7890 */ /* 0x000fcc000fffe03f */
        /* <DEDUP_REMOVED lines=8> */
[----:B------:R-:W-:-:S02]  /*1bd0*/  UMOV UR17, 0x40000040 ;  /* 0x4000004000117882 */ /* 0x000fc40000000000 */
[----:B------:R-:W-:Y:S03]  /*1be0*/  HGMMA.64x64x16.F32 R24, gdesc[UR16].tnspA.tnspB, R24, gsb0 ;  /* 0x60e00000101879f0 */ /* 0x000fe60008000818 */
[----:B------:R-:W-:Y:S02]  /*1bf0*/  WARPGROUP.DEPBAR.LE gsb0, 0x1 ;  /* 0x00008000000079c5 */ /* 0x000fe40000010100 */
[----:B------:R-:W-:Y:S05]  /*1c00*/  @!P1 BRA `(.L_x_16) ;  /* 0x0000000000049947 */ /* 0x000fea0003800000 */
[----:B------:R-:W-:Y:S01]  /*1c10*/  BPT.TRAP 0x1 ;  /* 0x000000040000795c */ /* 0x000fe20000300000 */
.L_x_16:
[----:B------:R-:W-:Y:S01]  /*1c20*/  ULEA UR9, UR5, UR6, 0x3 ;  /* 0x0000000605097291 */ /* 0x000fe2000f8e183f */
[----:B------:R-:W-:-:S03]  /*1c30*/  ISETP.GT.U32.AND P0, PT, R4, 0x1, PT ;  /* 0x000000010400780c */ /* 0x000fc60003f04070 */
[----:B------:R-:W-:-:S04]  /*1c40*/  UIADD3 UR9, UR9, 0x32028, URZ ;  /* 0x0003202809097890 */ /* 0x000fc8000fffe03f */
[----:B------:R-:W-:-:S09]  /*1c50*/  UPRMT UR9, URZ, 0x654, UR9 ;  /* 0x000006543f097896 */ /* 0x000fd20008000009 */
[----:B------:R-:W-:Y:S01]  /*1c60*/  SYNCS.ARRIVE.TRANS64.RED.A1T0 RZ, [UR9], RZ ;  /* 0x000000ffffff79a7 */ /* 0x000fe20008100409 */
[----:B------:R-:W-:Y:S05]  /*1c70*/  @P0 BRA `(.L_x_17) ;  /* 0x0000000000040947 */ /* 0x000fea0003800000 */
[----:B------:R-:W-:Y:S01]  /*1c80*/  BPT.TRAP 0x1 ;  /* 0x000000040000795c */ /* 0x000fe20000300000 */
.L_x_17:
[----:B------:R-:W-:Y:S01]  /*1c90*/  UIADD3 UR4, UR4, 0x1, URZ ;  /* 0x0000000104047890 */ /* 0x000fe2000fffe03f */
[C---:B------:R-:W-:Y:S01]  /*1ca0*/  ISETP.GT.AND P0, PT, R8.reuse, 0x1, PT ;  /* 0x000000010800780c */ /* 0x040fe20003f04270 */
[----:B------:R-:W-:Y:S01]  /*1cb0*/  UIADD3 UR5, UR5, 0x1, URZ ;  /* 0x0000000105057890 */ /* 0x000fe2000fffe03f */
[----:B------:R-:W-:Y:S01]  /*1cc0*/  VIADD R8, R8, 0xffffffff ;  /* 0xffffffff08087836 */ /* 0x000fe20000000000 */
[----:B------:R-:W-:Y:S02]  /*1cd0*/  UISETP.NE.AND UP0, UPT, UR4, 0x5, UPT ;  /* 0x000000050400788c */ /* 0x000fe4000bf05270 */
[----:B------:R-:W-:Y:S02]  /*1ce0*/  UISETP.NE.AND UP1, UPT, UR5, 0x5, UPT ;  /* 0x000000050500788c */ /* 0x000fe4000bf25270 */
[----:B------:R-:W-:Y:S02]  /*1cf0*/  USEL UR9, URZ, 0x1, UP0 ;  /* 0x000000013f097887 */ /* 0x000fe40008000000 */
[----:B------:R-:W-:-:S02]  /*1d00*/  USEL UR4, UR4, URZ, UP0 ;  /* 0x0000003f04047287 */ /* 0x000fc40008000000 */
[----:B------:R-:W-:Y:S02]  /*1d10*/  USEL UR5, UR5, URZ, UP1 ;  /* 0x0000003f05057287 */ /* 0x000fe40008800000 */
[----:B------:R-:W-:Y:S01]  /*1d20*/  UPLOP3.LUT UP0, UPT, UPT, UPT, UPT, 0x80, 0x0 ;  /* 0x000000000000789c */ /* 0x000fe20003f0f070 */
[----:B------:R-:W-:Y:S01]  /*1d30*/  LOP3.LUT R11, R11, UR9, RZ, 0x3c, !PT ;  /* 0x000000090b0b7c12 */ /* 0x000fe2000f8e3cff */
[----:B------:R-:W-:Y:S09]  /*1d40*/  @P0 BRA `(.L_x_18) ;  /* 0xfffffff800640947 */ /* 0x000ff2000383ffff */
.L_x_13:
[----:B------:R-:W2:Y:S01]  /*1d50*/  LDC R8, c[0x0][0x294] ;  /* 0x0000a500ff087b82 */ /* 0x000ea20000000800 */
[----:B------:R-:W-:Y:S02]  /*1d60*/  WARPGROUP.DEPBAR.LE gsb0, 0x0 ;  /* 0x00008000000079c5 */ /* 0x000fe40000010000 */
[----:B--2---:R-:W-:-:S13]  /*1d70*/  ISETP.GE.AND P0, PT, R8, 0x1, PT ;  /* 0x000000010800780c */ /* 0x004fda0003f06270 */
[----:B------:R-:W-:Y:S05]  /*1d80*/  @!P0 BRA `(.L_x_19) ;  /* 0x0000000000448947 */ /* 0x000fea0003800000 */
[----:B------:R-:W-:-:S04]  /*1d90*/  LOP3.LUT R8, R4, 0x1, RZ, 0xfc, !PT ;  /* 0x0000000104087812 */ /* 0x000fc800078efcff */
[----:B------:R-:W-:-:S13]  /*1da0*/  ISETP.NE.AND P0, PT, R8, 0x3, PT ;  /* 0x000000030800780c */ /* 0x000fda0003f05270 */
[----:B------:R-:W-:Y:S05]  /*1db0*/  @!P0 BRA `(.L_x_20) ;  /* 0x0000000000048947 */ /* 0x000fea0003800000 */
[----:B------:R-:W-:Y:S01]  /*1dc0*/  BPT.TRAP 0x1 ;  /* 0x000000040000795c */ /* 0x000fe20000300000 */
.L_x_20:
[----:B0-----:R-:W0:Y:S01]  /*1dd0*/  S2R R10, SR_CgaCtaId ;  /* 0x00000000000a7919 */ /* 0x001e220000008800 */
[----:B------:R-:W-:Y:S01]  /*1de0*/  IMAD.WIDE.U32 R8, R7, -0x33333333, RZ ;  /* 0xcccccccd07087825 */ /* 0x000fe200078e00ff */
[----:B------:R-:W-:-:S04]  /*1df0*/  ISETP.GT.U32.AND P0, PT, R4, 0x1, PT ;  /* 0x000000010400780c */ /* 0x000fc80003f04070 */
[----:B------:R-:W-:Y:S02]  /*1e00*/  SHF.R.U32.HI R8, RZ, 0x2, R9 ;  /* 0x00000002ff087819 */ /* 0x000fe40000011609 */
[----:B------:R-:W-:-:S03]  /*1e10*/  MOV R9, 0x400 ;  /* 0x0000040000097802 */ /* 0x000fc60000000f00 */
[----:B------:R-:W-:Y:S01]  /*1e20*/  IMAD R7, R8, -0x5, R7 ;  /* 0xfffffffb08077824 */ /* 0x000fe200078e0207 */
[----:B0-----:R-:W-:-:S05]  /*1e30*/  LEA R10, R10, R9, 0x18 ;  /* 0x000000090a0a7211 */ /* 0x001fca00078ec0ff */
[----:B------:R-:W-:-:S04]  /*1e40*/  IMAD R7, R7, 0x8, R10 ;  /* 0x0000000807077824 */ /* 0x000fc800078e020a */
[----:B------:R-:W-:-:S05]  /*1e50*/  VIADD R7, R7, 0x32028 ;  /* 0x0003202807077836 */ /* 0x000fca0000000000 */
[----:B------:R-:W-:-:S04]  /*1e60*/  PRMT R7, RZ, 0x654, R7 ;  /* 0x00000654ff077816 */ /* 0x000fc80000000007 */
[----:B------:R2:W-:Y:S01]  /*1e70*/  SYNCS.ARRIVE.TRANS64.RED.A1T0 RZ, [R7+URZ], RZ ;  /* 0x000000ff07ff79a7 */ /* 0x0005e2000810043f */
[----:B------:R-:W-:Y:S05]  /*1e80*/  @P0 BRA `(.L_x_19) ;  /* 0x0000000000040947 */ /* 0x000fea0003800000 */
[----:B------:R-:W-:Y:S01]  /*1e90*/  BPT.TRAP 0x1 ;  /* 0x000000040000795c */ /* 0x000fe20000300000 */
.L_x_19:
[----:B--2---:R-:W2:Y:S01]  /*1ea0*/  S2R R7, SR_TID.X ;  /* 0x0000000000077919 */ /* 0x004ea20000002100 */
[----:B0-----:R-:W0:Y:S01]  /*1eb0*/  LDC.64 R10, c[0x0][0x280] ;  /* 0x0000a000ff0a7b82 */ /* 0x001e220000000a00 */
[----:B------:R-:W3:Y:S07]  /*1ec0*/  S2R R17, SR_CTAID.X ;  /* 0x0000000000117919 */ /* 0x000eee0000002500 */
[----:B------:R-:W4:Y:S01]  /*1ed0*/  LDC.64 R14, c[0x0][0x658] ;  /* 0x00019600ff0e7b82 */ /* 0x000f220000000a00 */
[----:B--2---:R-:W-:-:S04]  /*1ee0*/  SHF.R.S32.HI R4, RZ, 0x1f, R7 ;  /* 0x0000001fff047819 */ /* 0x004fc80000011407 */
[----:B------:R-:W-:-:S04]  /*1ef0*/  LEA.HI R4, R4, R7, RZ, 0x7 ;  /* 0x0000000704047211 */ /* 0x000fc800078f38ff */
[----:B------:R-:W-:-:S05]  /*1f00*/  LOP3.LUT R4, R4, 0xffffff80, RZ, 0xc0, !PT ;  /* 0xffffff8004047812 */ /* 0x000fca00078ec0ff */
[----:B------:R-:W-:-:S05]  /*1f10*/  IMAD.IADD R4, R7, 0x1, -R4 ;  /* 0x0000000107047824 */ /* 0x000fca00078e0a04 */
[----:B------:R-:W-:-:S04]  /*1f20*/  SHF.R.S32.HI R7, RZ, 0x1f, R4 ;  /* 0x0000001fff077819 */ /* 0x000fc80000011404 */
[CC--:B------:R-:W-:Y:S02]  /*1f30*/  LEA.HI R9, R7.reuse, R4.reuse, RZ, 0x2 ;  /* 0x0000000407097211 */ /* 0x0c0fe400078f10ff */
[----:B------:R-:W-:Y:S01]  /*1f40*/  LEA.HI R19, R7, R4, RZ, 0x5 ;  /* 0x0000000407137211 */ /* 0x000fe200078f28ff */
[----:B---3--:R-:W-:Y:S01]  /*1f50*/  IMAD.SHL.U32 R7, R17, 0x100, RZ ;  /* 0x0000010011077824 */ /* 0x008fe200078e00ff */
[--C-:B------:R-:W-:Y:S02]  /*1f60*/  SHF.R.S32.HI R8, RZ, 0x2, R9.reuse ;  /* 0x00000002ff087819 */ /* 0x100fe40000011409 */
[----:B------:R-:W-:Y:S02]  /*1f70*/  SHF.R.S32.HI R13, RZ, 0x1f, R9 ;  /* 0x0000001fff0d7819 */ /* 0x000fe40000011409 */
[----:B0-----:R-:W-:Y:S02]  /*1f80*/  ISETP.GE.AND P0, PT, R7, R10, PT ;  /* 0x0000000a0700720c */ /* 0x001fe40003f06270 */
[----:B------:R-:W-:-:S02]  /*1f90*/  LEA.HI R13, R13, R8, RZ, 0x3 ;  /* 0x000000080d0d7211 */ /* 0x000fc400078f18ff */
[----:B------:R-:W-:Y:S02]  /*1fa0*/  SHF.R.S32.HI R19, RZ, 0x5, R19 ;  /* 0x00000005ff137819 */ /* 0x000fe40000011413 */
[----:B------:R-:W-:-:S05]  /*1fb0*/  LOP3.LUT R13, R13, 0xfffffff8, RZ, 0xc0, !PT ;  /* 0xfffffff80d0d7812 */ /* 0x000fca00078ec0ff */
[----:B------:R-:W-:Y:S01]  /*1fc0*/  IMAD.IADD R8, R8, 0x1, -R13 ;  /* 0x0000000108087824 */ /* 0x000fe200078e0a0d */
[----:B------:R-:W-:-:S04]  /*1fd0*/  LOP3.LUT R13, R9, 0xfffffffc, RZ, 0xc0, !PT ;  /* 0xfffffffc090d7812 */ /* 0x000fc800078ec0ff */
[--C-:B------:R-:W-:Y:S01]  /*1fe0*/  SHF.R.S32.HI R9, RZ, 0x1f, R8.reuse ;  /* 0x0000001fff097819 */ /* 0x100fe20000011408 */
[----:B------:R-:W-:Y:S02]  /*1ff0*/  IMAD.IADD R16, R4, 0x1, -R13 ;  /* 0x0000000104107824 */ /* 0x000fe400078e0a0d */
[----:B------:R-:W-:-:S04]  /*2000*/  IMAD.WIDE R164, R19, 0x10, R8 ;  /* 0x0000001013a47825 */ /* 0x000fc800078e0208 */
[----:B------:R-:W-:Y:S02]  /*2010*/  IMAD.SHL.U32 R12, R16, 0x2, RZ ;  /* 0x00000002100c7824 */ /* 0x000fe400078e00ff */
[----:B------:R-:W-:-:S03]  /*2020*/  IMAD.WIDE R164, R17, 0x100, R164 ;  /* 0x0000010011a47825 */ /* 0x000fc600078e02a4 */
[----:B------:R-:W-:Y:S01]  /*2030*/  SHF.R.S32.HI R13, RZ, 0x1f, R12 ;  /* 0x0000001fff0d7819 */ /* 0x000fe2000001140c */
[----:B----4-:R-:W-:Y:S06]  /*2040*/  @P0 EXIT ;  /* 0x000000000000094d */ /* 0x010fec0003800000 */
[----:B------:R-:W-:Y:S01]  /*2050*/  ULDC UR4, c[0x0][0x288] ;  /* 0x0000a20000047ab9 */ /* 0x000fe20000000800 */
[----:B------:R-:W-:Y:S01]  /*2060*/  IMAD.SHL.U32 R4, R6, 0x40, RZ ;  /* 0x0000004006047824 */ /* 0x000fe200078e00ff */
[----:B------:R-:W-:Y:S01]  /*2070*/  ISETP.GE.AND P0, PT, R5, UR4, PT ;  /* 0x0000000405007c0c */ /* 0x000fe2000bf06270 */
[-C--:B------:R-:W-:Y:S01]  /*2080*/  IMAD.WIDE.U32 R20, R164, R14.reuse, R12 ;  /* 0x0000000ea4147225 */ /* 0x080fe200078e000c */
[----:B------:R-:W-:Y:S01]  /*2090*/  SHF.R.S32.HI R17, RZ, 0x1f, R5 ;  /* 0x0000001fff117819 */ /* 0x000fe20000011405 */
[----:B------:R-:W-:Y:S01]  /*20a0*/  ULDC.64 UR4, c[0x0][0x660] ;  /* 0x0001980000047ab9 */ /* 0x000fe20000000a00 */
[C---:B------:R-:W-:Y:S01]  /*20b0*/  ISETP.GE.OR P0, PT, R4.reuse, R11, P0 ;  /* 0x0000000b0400720c */ /* 0x040fe20000706670 */
[----:B------:R-:W-:Y:S01]  /*20c0*/  IMAD R18, R165, R14, RZ ;  /* 0x0000000ea5127224 */ /* 0x000fe200078e02ff */
[----:B------:R-:W-:Y:S02]  /*20d0*/  SHF.R.S32.HI R6, RZ, 0x1f, R4 ;  /* 0x0000001fff067819 */ /* 0x000fe40000011404 */
[----:B------:R-:W-:Y:S01]  /*20e0*/  IADD3 R20, P1, R4, R20, RZ ;  /* 0x0000001404147210 */ /* 0x000fe20007f3e0ff */
[----:B------:R-:W-:-:S02]  /*20f0*/  IMAD R23, R164, R15, R18 ;  /* 0x0000000fa4177224 */ /* 0x000fc400078e0212 */
[----:B------:R-:W-:-:S03]  /*2100*/  IMAD R18, R17, UR4, RZ ;  /* 0x0000000411127c24 */ /* 0x000fc6000f8e02ff */
[----:B------:R-:W-:-:S03]  /*2110*/  IADD3.X R21, R6, R21, R23, P1, !PT ;  /* 0x0000001506157210 */ /* 0x000fc60000ffe417 */
[----:B------:R-:W-:Y:S05]  /*2120*/  @P0 EXIT ;  /* 0x000000000000094d */ /* 0x000fea0003800000 */
[----:B------:R-:W-:Y:S01]  /*2130*/  ULDC UR6, c[0x0][0x28c] ;  /* 0x0000a30000067ab9 */ /* 0x000fe20000000800 */
[C---:B------:R-:W-:Y:S01]  /*2140*/  IMAD R23, R5.reuse, UR5, R18 ;  /* 0x0000000505177c24 */ /* 0x040fe2000f8e0212 */
[----:B------:R-:W-:Y:S01]  /*2150*/  ISETP.GE.AND P0, PT, R152, UR6, PT ;  /* 0x0000000698007c0c */ /* 0x000fe2000bf06270 */
[----:B------:R-:W-:Y:S01]  /*2160*/  ULDC UR6, c[0x0][0x290] ;  /* 0x0000a40000067ab9 */ /* 0x000fe20000000800 */
[----:B------:R-:W-:Y:S01]  /*2170*/  SHF.R.S32.HI R18, RZ, 0x1f, R3 ;  /* 0x0000001fff127819 */ /* 0x000fe20000011403 */
[----:B------:R-:W-:Y:S01]  /*2180*/  IMAD.WIDE.U32 R20, R5, UR4, R20 ;  /* 0x0000000405147c25 */ /* 0x000fe2000f8e0014 */
[----:B------:R-:W-:Y:S01]  /*2190*/  ISETP.GE.OR P0, PT, R3, UR6, P0 ;  /* 0x0000000603007c0c */ /* 0x000fe20008706670 */
[----:B------:R-:W-:Y:S02]  /*21a0*/  ULDC.64 UR4, c[0x0][0x670] ;  /* 0x00019c0000047ab9 */ /* 0x000fe40000000a00 */
[----:B------:R-:W-:Y:S02]  /*21b0*/  IMAD.IADD R21, R21, 0x1, R23 ;  /* 0x0000000115157824 */ /* 0x000fe400078e0217 */
[----:B------:R-:W-:-:S02]  /*21c0*/  IMAD R22, R18, UR4, RZ ;  /* 0x0000000412167c24 */ /* 0x000fc4000f8e02ff */
[----:B------:R-:W-:Y:S02]  /*21d0*/  IMAD R7, R19, -0x10, -R7 ;  /* 0xfffffff013077824 */ /* 0x000fe400078e0a07 */
[C---:B------:R-:W-:Y:S02]  /*21e0*/  IMAD R19, R3.reuse, UR5, R22 ;  /* 0x0000000503137c24 */ /* 0x040fe4000f8e0216 */
[----:B------:R-:W-:Y:S02]  /*21f0*/  IMAD.WIDE.U32 R20, R3, UR4, R20 ;  /* 0x0000000403147c25 */ /* 0x000fe4000f8e0014 */
[----:B------:R-:W-:Y:S05]  /*2200*/  @P0 EXIT ;  /* 0x000000000000094d */ /* 0x000fea0003800000 */
[----:B-1---5:R-:W-:Y:S01]  /*2210*/  FSETP.NEU.AND P1, PT, R2, RZ, PT ;  /* 0x000000ff0200720b */ /* 0x022fe20003f2d000 */
[----:B------:R-:W-:Y:S01]  /*2220*/  IMAD R11, R16, -0x2, R11 ;  /* 0xfffffffe100b7824 */ /* 0x000fe200078e020b */
[----:B------:R-:W-:Y:S01]  /*2230*/  SHF.R.S32.HI R153, RZ, 0x1f, R152 ;  /* 0x0000001fff997819 */ /* 0x000fe20000011498 */
[----:B------:R-:W-:Y:S01]  /*2240*/  ULDC.64 UR4, c[0x0][0x668] ;  /* 0x00019a0000047ab9 */ /* 0x000fe20000000a00 */
[----:B------:R-:W-:Y:S01]  /*2250*/  IADD3 R7, R7, R10, -R8 ;  /* 0x0000000a07077210 */ /* 0x000fe20007ffe808 */
[----:B------:R-:W-:Y:S01]  /*2260*/  IMAD.IADD R8, R11, 0x1, -R4 ;  /* 0x000000010b087824 */ /* 0x000fe200078e0a04 */
[----:B------:R-:W-:Y:S01]  /*2270*/  ULDC.64 UR6, c[0x0][0x640] ;  /* 0x0001900000067ab9 */ /* 0x000fe20000000a00 */
[----:B------:R-:W-:Y:S02]  /*2280*/  IMAD.IADD R21, R21, 0x1, R19 ;  /* 0x0000000115157824 */ /* 0x000fe400078e0213 */
[C---:B------:R-:W-:Y:S01]  /*2290*/  IMAD R9, R153.reuse, UR4, RZ ;  /* 0x0000000499097c24 */ /* 0x040fe2000f8e02ff */
[----:B------:R-:W-:Y:S01]  /*22a0*/  ISETP.GT.AND P4, PT, R8, RZ, PT ;  /* 0x000000ff0800720c */ /* 0x000fe20003f84270 */
[----:B------:R-:W-:-:S02]  /*22b0*/  IMAD R153, R153, UR6, RZ ;  /* 0x0000000699997c24 */ /* 0x000fc4000f8e02ff */
[C---:B------:R-:W-:Y:S01]  /*22c0*/  IMAD R155, R152.reuse, UR5, R9 ;  /* 0x00000005989b7c24 */ /* 0x040fe2000f8e0209 */
[----:B------:R-:W-:Y:S01]  /*22d0*/  ISETP.GT.AND P0, PT, R7, RZ, P4 ;  /* 0x000000ff0700720c */ /* 0x000fe20002704270 */
[----:B------:R-:W-:Y:S01]  /*22e0*/  IMAD.WIDE.U32 R10, R152, UR4, R20 ;  /* 0x00000004980a7c25 */ /* 0x000fe2000f8e0014 */
[----:B------:R-:W-:-:S03]  /*22f0*/  SHF.L.U64.HI R9, R14, 0x3, R15 ;  /* 0x000000030e097819 */ /* 0x000fc6000001020f */
[----:B------:R-:W-:Y:S02]  /*2300*/  IMAD R153, R152, UR7, R153 ;  /* 0x0000000798997c24 */ /* 0x000fe4000f8e0299 */
[----:B------:R-:W-:Y:S02]  /*2310*/  IMAD.SHL.U32 R156, R14, 0x8, RZ ;  /* 0x000000080e9c7824 */ /* 0x000fe400078e00ff */
[----:B------:R-:W-:Y:S01]  /*2320*/  IMAD.IADD R155, R11, 0x1, R155 ;  /* 0x000000010b9b7824 */ /* 0x000fe200078e029b */
[----:B------:R-:W-:Y:S06]  /*2330*/  @!P1 BRA `(.L_x_21) ;  /* 0x00000074007c9947 */ /* 0x000fec0003800000 */
[----:B------:R-:W-:Y:S01]  /*2340*/  IADD3 R16, P1, R4, R12, RZ ;  /* 0x0000000c04107210 */ /* 0x000fe20007f3e0ff */
[----:B------:R-:W-:Y:S01]  /*2350*/  ULDC.64 UR8, c[0x0][0x638] ;  /* 0x00018e0000087ab9 */ /* 0x000fe20000000a00 */
[----:B------:R-:W-:Y:S01]  /*2360*/  ULDC.64 UR10, c[0x0][0x648] ;  /* 0x00019200000a7ab9 */ /* 0x000fe20000000a00 */
[----:B------:R-:W-:Y:S01]  /*2370*/  IMAD R20, R17, UR8, RZ ;  /* 0x0000000811147c24 */ /* 0x000fe2000f8e02ff */
[----:B------:R-:W-:Y:S01]  /*2380*/  ULDC.64 UR4, c[0x0][0x630] ;  /* 0x00018c0000047ab9 */ /* 0x000fe20000000a00 */
[----:B------:R-:W-:Y:S01]  /*2390*/  IMAD.X R17, R6, 0x1, R13, P1 ;  /* 0x0000000106117824 */ /* 0x000fe200008e060d */
[----:B------:R-:W-:Y:S01]  /*23a0*/  ULDC.64 UR12, c[0x0][0x628] ;  /* 0x00018a00000c7ab9 */ /* 0x000fe20000000a00 */
[C---:B------:R-:W-:Y:S02]  /*23b0*/  IMAD R11, R5.reuse, UR9, R20 ;  /* 0x00000009050b7c24 */ /* 0x040fe4000f8e0214 */
[----:B------:R-:W-:-:S04]  /*23c0*/  IMAD.WIDE.U32 R16, R5, UR8, R16 ;  /* 0x0000000805107c25 */ /* 0x000fc8000f8e0010 */
[----:B------:R-:W-:Y:S02]  /*23d0*/  IMAD R18, R18, UR10, RZ ;  /* 0x0000000a12127c24 */ /* 0x000fe4000f8e02ff */
[----:B------:R-:W-:Y:S02]  /*23e0*/  IMAD.IADD R17, R17, 0x1, R11 ;  /* 0x0000000111117824 */ /* 0x000fe400078e020b */
[C---:B------:R-:W-:Y:S02]  /*23f0*/  IMAD R157, R3.reuse, UR11, R18 ;  /* 0x0000000b039d7c24 */ /* 0x040fe4000f8e0212 */
[----:B------:R-:W-:-:S04]  /*2400*/  IMAD.WIDE.U32 R16, R3, UR10, R16 ;  /* 0x0000000a03107c25 */ /* 0x000fc8000f8e0010 */
[----:B------:R-:W-:Y:S02]  /*2410*/  IMAD.IADD R17, R17, 0x1, R157 ;  /* 0x0000000111117824 */ /* 0x000fe400078e029d */
[----:B------:R-:W-:Y:S02]  /*2420*/  IMAD R21, R165, UR4, RZ ;  /* 0x00000004a5157c24 */ /* 0x000fe4000f8e02ff */
[----:B------:R-:W-:-:S04]  /*2430*/  IMAD.WIDE.U32 R16, R152, UR6, R16 ;  /* 0x0000000698107c25 */ /* 0x000fc8000f8e0010 */
[----:B------:R-:W-:Y:S02]  /*2440*/  IMAD.IADD R19, R153, 0x1, R17 ;  /* 0x0000000199137824 */ /* 0x000fe400078e0211 */
[----:B------:R-:W-:Y:S02]  /*2450*/  IMAD.MOV.U32 R18, RZ, RZ, R16 ;  /* 0x000000ffff127224 */ /* 0x000fe400078e0010 */
[C---:B------:R-:W-:Y:S02]  /*2460*/  IMAD R158, R164.reuse, UR5, R21 ;  /* 0x00000005a49e7c24 */ /* 0x040fe4000f8e0215 */
[----:B------:R-:W-:-:S04]  /*2470*/  IMAD.WIDE.U32 R22, R164, UR4, R18 ;  /* 0x00000004a4167c25 */ /* 0x000fc8000f8e0012 */
[----:B------:R-:W-:Y:S01]  /*2480*/  IMAD.IADD R21, R23, 0x1, R158 ;  /* 0x0000000117157824 */ /* 0x000fe200078e029e */
[----:B------:R-:W-:-:S04]  /*2490*/  LEA R20, P1, R22, UR12, 0x1 ;  /* 0x0000000c16147c11 */ /* 0x000fc8000f8208ff */
[----:B------:R-:W-:-:S05]  /*24a0*/  LEA.HI.X R21, R22, UR13, R21, 0x1, P1 ;  /* 0x0000000d16157c11 */ /* 0x000fca00088f0c15 */
[----:B------:R-:W2:Y:S01]  /*24b0*/  @P0 LDG.E.LTC128B.U16 R159, desc[UR14][R20.64] ;  /* 0x0000000e149f0981 */ /* 0x000ea2000c1e1520 */
[----:B------:R-:W-:Y:S01]  /*24c0*/  IMAD.WIDE.U32 R22, R152, UR6, RZ ;  /* 0x0000000698167c25 */ /* 0x000fe2000f8e00ff */
[----:B------:R-:W-:Y:S01]  /*24d0*/  ULDC.64 UR6, c[0x0][0x650] ;  /* 0x0001940000067ab9 */ /* 0x000fe20000000a00 */
[----:B------:R-:W-:Y:S01]  /*24e0*/  ISETP.GT.AND P6, PT, R8, 0x1, PT ;  /* 0x000000010800780c */ /* 0x000fe20003fc4270 */
[----:B------:R-:W-:Y:S01]  /*24f0*/  BSSY B0, `(.L_x_22) ;  /* 0x0000019000007945 */ /* 0x000fe20003800000 */
[----:B------:R-:W-:Y:S01]  /*2500*/  IMAD.IADD R153, R23, 0x1, R153 ;  /* 0x0000000117997824 */ /* 0x000fe200078e0299 */
[----:B------:R-:W-:Y:S01]  /*2510*/  LEA R154, P1, R10, UR6, 0x1 ;  /* 0x000000060a9a7c11 */ /* 0x000fe2000f8208ff */
[----:B------:R-:W-:-:S03]  /*2520*/  IMAD.MOV.U32 R152, RZ, RZ, R22 ;  /* 0x000000ffff987224 */ /* 0x000fc600078e0016 */
[----:B------:R-:W-:Y:S01]  /*2530*/  LEA.HI.X R155, R10, UR7, R155, 0x1, P1 ;  /* 0x000000070a9b7c11 */ /* 0x000fe200088f0c9b */
[----:B------:R-:W-:Y:S01]  /*2540*/  IMAD.WIDE.U32 R160, R164, UR4, R152 ;  /* 0x00000004a4a07c25 */ /* 0x000fe2000f8e0098 */
[----:B------:R-:W-:-:S03]  /*2550*/  ISETP.GT.AND P1, PT, R7, RZ, P6 ;  /* 0x000000ff0700720c */ /* 0x000fc60003724270 */
[----:B------:R-:W-:Y:S02]  /*2560*/  IMAD.IADD R161, R158, 0x1, R161 ;  /* 0x000000019ea17824 */ /* 0x000fe400078e02a1 */
[----:B------:R-:W-:-:S04]  /*2570*/  IMAD.WIDE.U32 R160, R3, UR10, R160 ;  /* 0x0000000a03a07c25 */ /* 0x000fc8000f8e00a0 */
[----:B------:R-:W-:Y:S02]  /*2580*/  IMAD.IADD R161, R157, 0x1, R161 ;  /* 0x000000019da17824 */ /* 0x000fe400078e02a1 */
[----:B------:R-:W-:-:S04]  /*2590*/  IMAD.WIDE.U32 R160, R5, UR8, R160 ;  /* 0x0000000805a07c25 */ /* 0x000fc8000f8e00a0 */
[----:B------:R-:W-:Y:S01]  /*25a0*/  IMAD.IADD R161, R11, 0x1, R161 ;  /* 0x000000010ba17824 */ /* 0x000fe200078e02a1 */
[----:B------:R-:W-:-:S04]  /*25b0*/  IADD3 R160, P2, P3, R4, R160, R12 ;  /* 0x000000a004a07210 */ /* 0x000fc80007b5e00c */
[----:B------:R-:W-:Y:S02]  /*25c0*/  IADD3.X R161, R6, R161, R13, P2, P3 ;  /* 0x000000a106a17210 */ /* 0x000fe400017e640d */
[----:B------:R-:W-:-:S04]  /*25d0*/  LEA R166, P2, R160, UR12, 0x1 ;  /* 0x0000000ca0a67c11 */ /* 0x000fc8000f8408ff */
[----:B------:R-:W-:Y:S01]  /*25e0*/  LEA.HI.X R167, R160, UR13, R161, 0x1, P2 ;  /* 0x0000000da0a77c11 */ /* 0x000fe200090f0ca1 */
[----:B--2---:R-:W-:-:S05]  /*25f0*/  HADD2.F32 R163, -RZ, R159.H0_H0 ;  /* 0x2000009fffa37230 */ /* 0x004fca0000004100 */
[----:B------:R-:W-:-:S04]  /*2600*/  FMUL R163, R163, R2 ;  /* 0x00000002a3a37220 */ /* 0x000fc80000400000 */
[C---:B------:R-:W-:Y:S01]  /*2610*/  FFMA R162, R120.reuse, R0, R163 ;  /* 0x0000000078a27223 */ /* 0x040fe200000000a3 */
[----:B------:R-:W-:-:S04]  /*2620*/  LOP3.LUT R120, R120, 0xfffffffd, RZ, 0xc0, !PT ;  /* 0xfffffffd78787812 */ /* 0x000fc800078ec0ff */
[----:B------:R-:W-:Y:S02]  /*2630*/  F2FP.F16.F32.PACK_AB R162, RZ, R162 ;  /* 0x000000a2ffa2723e */ /* 0x000fe400000000ff */
[----:B------:R-:W-:-:S03]  /*2640*/  @P6 LOP3.LUT R120, R120, 0x2, RZ, 0xfc, !PT ;  /* 0x0000000278786812 */ /* 0x000fc600078efcff */
[----:B------:R0:W-:Y:S01]  /*2650*/  @P0 STG.E.U16 desc[UR14][R154.64], R162 ;  /* 0x000000a29a000986 */ /* 0x0001e2000c10150e */
[----:B------:R-:W-:Y:S05]  /*2660*/  @!P1 BRA `(.L_x_23) ;  /* 0x0000000000049947 */ /* 0x000fea0003800000 */
[----:B------:R1:W5:Y:S02]  /*2670*/  LDG.E.LTC128B.U16 R159, desc[UR14][R166.64+0x2] ;  /* 0x0000020ea69f7981 */ /* 0x000364000c1e1520 */
.L_x_23:
[----:B------:R-:W-:Y:S05]  /*2680*/  BSYNC B0 ;  /* 0x0000000000007941 */ /* 0x000fea0003800000 */
.L_x_22:
[----:B------:R-:W-:Y:S01]  /*2690*/  USHF.L.U32 UR6, UR4, 0x3, URZ ;  /* 0x0000000304067899 */ /* 0x000fe2000800063f */
[----:B-----5:R-:W-:Y:S01]  /*26a0*/  HADD2.F32 R17, -RZ, R159.H0_H0 ;  /* 0x2000009fff117230 */ /* 0x020fe20000004100 */
[----:B------:R-:W-:Y:S01]  /*26b0*/  USHF.L.U64.HI UR7, UR4, 0x3, UR5 ;  /* 0x0000000304077899 */ /* 0x000fe20008010205 */
[----:B------:R-:W-:-:S03]  /*26c0*/  ISETP.GT.AND P0, PT, R7, 0x8, P4 ;  /* 0x000000080700780c */ /* 0x000fc60002704270 */
[----:B------:R-:W-:Y:S02]  /*26d0*/  IMAD.U32 R160, RZ, RZ, UR6 ;  /* 0x00000006ffa07e24 */ /* 0x000fe4000f8e00ff */
[----:B------:R-:W-:Y:S01]  /*26e0*/  FMUL R10, R17, R2 ;  /* 0x00000002110a7220 */ /* 0x000fe20000400000 */
[----:B------:R-:W-:-:S03]  /*26f0*/  IMAD.U32 R161, RZ, RZ, UR7 ;  /* 0x00000007ffa17e24 */ /* 0x000fc6000f8e00ff */
[----:B------:R-:W-:Y:S01]  /*2700*/  FFMA R10, R121, R0, R10 ;  /* 0x00000000790a7223 */ /* 0x000fe2000000000a */
[----:B------:R-:W-:-:S04]  /*2710*/  IMAD.WIDE.U32 R160, R164, UR4, R160 ;  /* 0x00000004a4a07c25 */ /* 0x000fc8000f8e00a0 */
[----:B------:R-:W-:Y:S01]  /*2720*/  IMAD.IADD R23, R158, 0x1, R161 ;  /* 0x000000019e177824 */ /* 0x000fe200078e02a1 */
[----:B------:R-:W-:Y:S02]  /*2730*/  IADD3 R17, P2, R16, R160, RZ ;  /* 0x000000a010117210 */ /* 0x000fe40007f5e0ff */
[----:B------:R-:W-:-:S03]  /*2740*/  F2FP.F16.F32.PACK_AB R10, RZ, R10 ;  /* 0x0000000aff0a723e */ /* 0x000fc600000000ff */
[----:B------:R-:W-:Y:S01]  /*2750*/  IMAD.X R18, R23, 0x1, R19, P2 ;  /* 0x0000000117127824 */ /* 0x000fe200010e0613 */
[----:B------:R-:W-:Y:S01]  /*2760*/  LEA R16, P2, R17, UR12, 0x1 ;  /* 0x0000000c11107c11 */ /* 0x000fe2000f8408ff */
[----:B------:R-:W-:-:S03]  /*2770*/  @P1 IMAD.MOV.U32 R19, RZ, RZ, R155 ;  /* 0x000000ffff131224 */ /* 0x000fc600078e009b */
[----:B------:R-:W-:Y:S01]  /*2780*/  LEA.HI.X R17, R17, UR13, R18, 0x1, P2 ;  /* 0x0000000d11117c11 */ /* 0x000fe200090f0c12 */
[----:B------:R-:W-:-:S05]  /*2790*/  @P1 IMAD.MOV.U32 R18, RZ, RZ, R154 ;  /* 0x000000ffff121224 */ /* 0x000fca00078e009a */
[----:B------:R2:W-:Y:S04]  /*27a0*/  @P1 STG.E.U16 desc[UR14][R18.64+0x2], R10 ;  /* 0x0000020a12001986 */ /* 0x0005e8000c10150e */
[----:B------:R-:W3:Y:S01]  /*27b0*/  @P0 LDG.E.LTC128B.U16 R159, desc[UR14][R16.64] ;  /* 0x0000000e109f0981 */ /* 0x000ee2000c1e1520 */
[----:B------:R-:W-:Y:S01]  /*27c0*/  IADD3 R22, P1, R22, R160, RZ ;  /* 0x000000a016167210 */ /* 0x000fe20007f3e0ff */
[----:B------:R-:W-:Y:S01]  /*27d0*/  BSSY B0, `(.L_x_24) ;  /* 0x0000015000007945 */ /* 0x000fe20003800000 */
[----:B------:R-:W-:-:S03]  /*27e0*/  SHF.L.U64.HI R9, R156, 0x1, R9 ;  /* 0x000000019c097819 */ /* 0x000fc60000010209 */
[----:B------:R-:W-:Y:S02]  /*27f0*/  IMAD.X R23, R23, 0x1, R153, P1 ;  /* 0x0000000117177824 */ /* 0x000fe400008e0699 */
[----:B------:R-:W-:-:S04]  /*2800*/  IMAD.WIDE.U32 R22, R3, UR10, R22 ;  /* 0x0000000a03167c25 */ /* 0x000fc8000f8e0016 */
[----:B------:R-:W-:Y:S02]  /*2810*/  IMAD.IADD R23, R157, 0x1, R23 ;  /* 0x000000019d177824 */ /* 0x000fe400078e0217 */
[----:B------:R-:W-:-:S04]  /*2820*/  IMAD.WIDE.U32 R22, R5, UR8, R22 ;  /* 0x0000000805167c25 */ /* 0x000fc8000f8e0016 */
[----:B------:R-:W-:Y:S01]  /*2830*/  IMAD.IADD R11, R11, 0x1, R23 ;  /* 0x000000010b0b7824 */ /* 0x000fe200078e0217 */
[----:B------:R-:W-:-:S04]  /*2840*/  IADD3 R4, P1, P2, R4, R22, R12 ;  /* 0x0000001604047210 */ /* 0x000fc80007a3e00c */
[----:B------:R-:W-:Y:S02]  /*2850*/  IADD3.X R13, R6, R11, R13, P1, P2 ;  /* 0x0000000b060d7210 */ /* 0x000fe40000fe440d */
[----:B------:R-:W-:Y:S02]  /*2860*/  LEA R156, P2, R156, R154, 0x1 ;  /* 0x0000009a9c9c7211 */ /* 0x000fe400078408ff */
[----:B------:R-:W-:Y:S02]  /*2870*/  ISETP.GT.AND P1, PT, R7, 0x8, P6 ;  /* 0x000000080700780c */ /* 0x000fe40003724270 */
[----:B--2---:R-:W-:Y:S01]  /*2880*/  LEA R10, P3, R4, UR12, 0x1 ;  /* 0x0000000c040a7c11 */ /* 0x004fe2000f8608ff */
[----:B------:R-:W-:-:S03]  /*2890*/  IMAD.X R157, R9, 0x1, R155, P2 ;  /* 0x00000001099d7824 */ /* 0x000fc600010e069b */
[----:B------:R-:W-:Y:S01]  /*28a0*/  LEA.HI.X R11, R4, UR13, R13, 0x1, P3 ;  /* 0x0000000d040b7c11 */ /* 0x000fe200098f0c0d */
[----:B---3--:R-:W-:-:S05]  /*28b0*/  HADD2.F32 R3, -RZ, R159.H0_H0 ;  /* 0x2000009fff037230 */ /* 0x008fca0000004100 */
[----:B------:R-:W-:-:S04]  /*28c0*/  FMUL R3, R3, R2 ;  /* 0x0000000203037220 */ /* 0x000fc80000400000 */
[----:B------:R-:W-:-:S05]  /*28d0*/  FFMA R3, R122, R0, R3 ;  /* 0x000000007a037223 */ /* 0x000fca0000000003 */
[----:B------:R-:W-:-:S05]  /*28e0*/  F2FP.F16.F32.PACK_AB R3, RZ, R3 ;  /* 0x00000003ff03723e */ /* 0x000fca00000000ff */
[----:B------:R2:W-:Y:S01]  /*28f0*/  @P0 STG.E.U16 desc[UR14][R156.64], R3 ;  /* 0x000000039c000986 */ /* 0x0005e2000c10150e */
[----:B------:R-:W-:Y:S05]  /*2900*/  @!P1 BRA `(.L_x_25) ;  /* 0x0000000000049947 */ /* 0x000fea0003800000 */
[----:B------:R3:W5:Y:S02]  /*2910*/  LDG.E.LTC128B.U16 R159, desc[UR14][R10.64+0x2] ;  /* 0x0000020e0a9f7981 */ /* 0x000764000c1e1520 */
.L_x_25:
[----:B------:R-:W-:Y:S05]  /*2920*/  BSYNC B0 ;  /* 0x0000000000007941 */ /* 0x000fea0003800000 */
.L_x_24:
[----:B--2--5:R-:W-:Y:S01]  /*2930*/  HADD2.F32 R3, -RZ, R159.H0_H0 ;  /* 0x2000009fff037230 */ /* 0x024fe20000004100 */
[----:B------:R-:W-:Y:S01]  /*2940*/  ISETP.GT.AND P3, PT, R8, 0x8, PT ;  /* 0x000000080800780c */ /* 0x000fe20003f64270 */
[----:B------:R-:W-:Y:S01]  /*2950*/  @P1 IMAD.MOV.U32 R5, RZ, RZ, R157 ;  /* 0x000000ffff051224 */ /* 0x000fe200078e009d */
[----:B------:R-:W-:Y:S01]  /*2960*/  LOP3.LUT R120, R120, 0xfffffffb, RZ, 0xc0, !PT ;  /* 0xfffffffb78787812 */ /* 0x000fe200078ec0ff */
[----:B------:R-:W-:Y:S01]  /*2970*/  BSSY B0, `(.L_x_26) ;  /* 0x000000b000007945 */ /* 0x000fe20003800000 */
[----:B------:R-:W-:Y:S01]  /*2980*/  FMUL R4, R3, R2 ;  /* 0x0000000203047220 */ /* 0x000fe20000400000 */
[----:B------:R-:W-:-:S03]  /*2990*/  ISETP.GT.AND P0, PT, R7, RZ, P3 ;  /* 0x000000ff0700720c */ /* 0x000fc60001f04270 */
[----:B------:R-:W-:-:S05]  /*29a0*/  FFMA R4, R123, R0, R4 ;  /* 0x000000007b047223 */ /* 0x000fca0000000004 */
[----:B------:R-:W-:Y:S02]  /*29b0*/  F2FP.F16.F32.PACK_AB R4, RZ, R4 ;  /* 0x00000004ff04723e */ /* 0x000fe400000000ff */
[----:B------:R-:W-:Y:S02]  /*29c0*/  @P3 LOP3.LUT R120, R120, 0x4, RZ, 0xfc, !PT ;  /* 0x0000000478783812 */ /* 0x000fe400078efcff */
[----:B------:R-:W-:Y:S01]  /*29d0*/  PRMT R3, R4, 0x7610, R3 ;  /* 0x0000761004037816 */ /* 0x000fe20000000003 */
[----:B------:R-:W-:-:S05]  /*29e0*/  @P1 IMAD.MOV.U32 R4, RZ, RZ, R156 ;  /* 0x000000ffff041224 */ /* 0x000fca00078e009c */
[----:B------:R2:W-:Y:S01]  /*29f0*/  @P1 STG.E.U16 desc[UR14][R4.64+0x2], R3 ;  /* 0x0000020304001986 */ /* 0x0005e2000c10150e */
[----:B------:R-:W-:Y:S05]  /*2a00*/  @!P0 BRA `(.L_x_27) ;  /* 0x0000000000048947 */ /* 0x000fea0003800000 */
[----:B------:R4:W5:Y:S02]  /*2a10*/  LDG.E.LTC128B.U16 R159, desc[UR14][R166.64+0x10] ;  /* 0x0000100ea69f7981 */ /* 0x000964000c1e1520 */
.L_x_27:
[----:B------:R-:W-:Y:S05]  /*2a20*/  BSYNC B0 ;  /* 0x0000000000007941 */ /* 0x000fea0003800000 */
.L_x_26:
[----:B--2--5:R-:W-:Y:S01]  /*2a30*/  HADD2.F32 R3, -RZ, R159.H0_H0 ;  /* 0x2000009fff037230 */ /* 0x024fe20000004100 */
[----:B------:R-:W-:Y:S01]  /*2a40*/  ISETP.GT.AND P2, PT, R8, 0x9, PT ;  /* 0x000000090800780c */ /* 0x000fe20003f44270 */
[----:B------:R-:W-:Y:S01]  /*2a50*/  @P0 IMAD.MOV.U32 R4, RZ, RZ, R154 ;  /* 0x000000ffff040224 */ /* 0x000fe200078e009a */
[----:B------:R-:W-:Y:S01]  /*2a60*/  LOP3.LUT R120, R120, 0xfffffff7, RZ, 0xc0, !PT ;  /* 0xfffffff778787812 */ /* 0x000fe200078ec0ff */
[----:B------:R-:W-:Y:S02]  /*2a70*/  @P0 IMAD.MOV.U32 R5, RZ, RZ, R155 ;  /* 0x000000ffff050224 */ /* 0x000fe400078e009b */
[----:B------:R-:W-:Y:S01]  /*2a80*/  FMUL R3, R3, R2 ;  /* 0x0000000203037220 */ /* 0x000fe20000400000 */
[----:B------:R-:W-:Y:S01]  /*2a90*/  ISETP.GT.AND P1, PT, R7, RZ, P2 ;  /* 0x000000ff0700720c */ /* 0x000fe20001724270 */
[----:B------:R-:W-:Y:S02]  /*2aa0*/  BSSY B0, `(.L_x_28) ;  /* 0x0000007000007945 */ /* 0x000fe40003800000 */
[----:B------:R-:W-:-:S05]  /*2ab0*/  FFMA R3, R124, R0, R3 ;  /* 0x000000007c037223 */ /* 0x000fca0000000003 */
[----:B------:R-:W-:Y:S02]  /*2ac0*/  F2FP.F16.F32.PACK_AB R3, RZ, R3 ;  /* 0x00000003ff03723e */ /* 0x000fe400000000ff */
[----:B------:R-:W-:-:S03]  /*2ad0*/  @P2 LOP3.LUT R120, R120, 0x8, RZ, 0xfc, !PT ;  /* 0x0000000878782812 */ /* 0x000fc600078efcff */
[----:B------:R2:W-:Y:S01]  /*2ae0*/  @P0 STG.E.U16 desc[UR14][R4.64+0x10], R3 ;  /* 0x0000100304000986 */ /* 0x0005e2000c10150e */
[----:B------:R-:W-:Y:S05]  /*2af0*/  @!P1 BRA `(.L_x_29) ;  /* 0x0000000000049947 */ /* 0x000fea0003800000 */
[----:B------:R0:W5:Y:S02]  /*2b00*/  LDG.E.LTC128B.U16 R159, desc[UR14][R166.64+0x12] ;  /* 0x0000120ea69f7981 */ /* 0x000164000c1e1520 */
.L_x_29:
[----:B------:R-:W-:Y:S05]  /*2b10*/  BSYNC B0 ;  /* 0x0000000000007941 */ /* 0x000fea0003800000 */
.L_x_28:
[----:B--2--5:R-:W-:Y:S01]  /*2b20*/  HADD2.F32 R3, -RZ, R159.H0_H0 ;  /* 0x2000009fff037230 */ /* 0x024fe20000004100 */
[----:B------:R-:W-:Y:S01]  /*2b30*/  ISETP.GT.AND P0, PT, R7, 0x8, P3 ;  /* 0x000000080700780c */ /* 0x000fe20001f04270 */
[----:B------:R-:W-:Y:S01]  /*2b40*/  @P1 IMAD.MOV.U32 R5, RZ, RZ, R155 ;  /* 0x000000ffff051224 */ /* 0x000fe200078e009b */
[----:B------:R-:W-:Y:S02]  /*2b50*/  BSSY B0, `(.L_x_30) ;  /* 0x0000009000007945 */ /* 0x000fe40003800000 */
[----:B------:R-:W-:-:S04]  /*2b60*/  FMUL R4, R3, R2 ;  /* 0x0000000203047220 */ /* 0x000fc80000400000 */
[----:B------:R-:W-:-:S05]  /*2b70*/  FFMA R4, R125, R0, R4 ;  /* 0x000000007d047223 */ /* 0x000fca0000000004 */
[----:B------:R-:W-:-:S04]  /*2b80*/  F2FP.F16.F32.PACK_AB R4, RZ, R4 ;  /* 0x00000004ff04723e */ /* 0x000fc800000000ff */
[----:B------:R-:W-:Y:S01]  /*2b90*/  PRMT R3, R4, 0x7610, R3 ;  /* 0x0000761004037816 */ /* 0x000fe20000000003 */
[----:B------:R-:W-:-:S05]  /*2ba0*/  @P1 IMAD.MOV.U32 R4, RZ, RZ, R154 ;  /* 0x000000ffff041224 */ /* 0x000fca00078e009a */
[----:B------:R2:W-:Y:S01]  /*2bb0*/  @P1 STG.E.U16 desc[UR14][R4.64+0x12], R3 ;  /* 0x0000120304001986 */ /* 0x0005e2000c10150e */
[----:B------:R-:W-:Y:S05]  /*2bc0*/  @!P0 BRA `(.L_x_31) ;  /* 0x0000000000048947 */ /* 0x000fea0003800000 */
[----:B------:R0:W5:Y:S02]  /*2bd0*/  LDG.E.LTC128B.U16 R159, desc[UR14][R10.64+0x10] ;  /* 0x0000100e0a9f7981 */ /* 0x000164000c1e1520 */
.L_x_31:
[----:B------:R-:W-:Y:S05]  /*2be0*/  BSYNC B0 ;  /* 0x0000000000007941 */ /* 0x000fea0003800000 */
.L_x_30:
[----:B--2--5:R-:W-:Y:S01]  /*2bf0*/  HADD2.F32 R3, -RZ, R159.H0_H0 ;  /* 0x2000009fff037230 */ /* 0x024fe20000004100 */
[----:B------:R-:W-:Y:S01]  /*2c00*/  ISETP.GT.AND P1, PT, R7, 0x8, P2 ;  /* 0x000000080700780c */ /* 0x000fe20001724270 */
[----:B------:R-:W-:Y:S01]  /*2c10*/  @P0 IMAD.MOV.U32 R4, RZ, RZ, R156 ;  /* 0x000000ffff040224 */ /* 0x000fe200078e009c */
[----:B------:R-:W-:Y:S01]  /*2c20*/  BSSY B0, `(.L_x_32) ;  /* 0x0000008000007945 */ /* 0x000fe20003800000 */
[----:B------:R-:W-:Y:S02]  /*2c30*/  @P0 IMAD.MOV.U32 R5, RZ, RZ, R157 ;  /* 0x000000ffff050224 */ /* 0x000fe400078e009d */
[----:B------:R-:W-:-:S04]  /*2c40*/  FMUL R3, R3, R2 ;  /* 0x0000000203037220 */ /* 0x000fc80000400000 */
[----:B------:R-:W-:-:S05]  /*2c50*/  FFMA R3, R126, R0, R3 ;  /* 0x000000007e037223 */ /* 0x000fca0000000003 */
[----:B------:R-:W-:-:S05]  /*2c60*/  F2FP.F16.F32.PACK_AB R3, RZ, R3 ;  /* 0x00000003ff03723e */ /* 0x000fca00000000ff */
[----:B------:R2:W-:Y:S01]  /*2c70*/  @P0 STG.E.U16 desc[UR14][R4.64+0x10], R3 ;  /* 0x0000100304000986 */ /* 0x0005e2000c10150e */
[----:B------:R-:W-:Y:S05]  /*2c80*/  @!P1 BRA `(.L_x_33) ;  /* 0x0000000000049947 */ /* 0x000fea0003800000 */
[----:B------:R0:W5:Y:S02]  /*2c90*/  LDG.E.LTC128B.U16 R159, desc[UR14][R10.64+0x12] ;  /* 0x0000120e0a9f7981 */ /* 0x000164000c1e1520 */
.L_x_33:
[----:B------:R-:W-:Y:S05]  /*2ca0*/  BSYNC B0 ;  /* 0x0000000000007941 */ /* 0x000fea0003800000 */
.L_x_32:
        /* <DEDUP_REMOVED lines=15> */
.L_x_35:
[----:B------:R-:W-:Y:S05]  /*2da0*/  BSYNC B0 ;  /* 0x0000000000007941 */ /* 0x000fea0003800000 */
.L_x_34:
[----:B--2--5:R-:W-:Y:S01]  /*2db0*/  HADD2.F32 R3, -RZ, R159.H0_H0 ;  /* 0x2000009fff037230 */ /* 0x024fe20000004100 */
[----:B------:R-:W-:Y:S01]  /*2dc0*/  ISETP.GT.AND P1, PT, R8, 0x11, PT ;  /* 0x000000110800780c */ /* 0x000fe20003f24270 */
[----:B------:R-:W-:Y:S01]  /*2dd0*/  @P0 IMAD.MOV.U32 R4, RZ, RZ, R154 ;  /* 0x000000ffff040224 */ /* 0x000fe200078e009a */
[----:B------:R-:W-:Y:S01]  /*2de0*/  LOP3.LUT R120, R120, 0xffffffdf, RZ, 0xc0, !PT ;  /* 0xffffffdf78787812 */ /* 0x000fe200078ec0ff */
[----:B------:R-:W-:Y:S02]  /*2df0*/  @P0 IMAD.MOV.U32 R5, RZ, RZ, R155 ;  /* 0x000000ffff050224 */ /* 0x000fe400078e009b */
[----:B------:R-:W-:Y:S01]  /*2e00*/  FMUL R3, R3, R2 ;  /* 0x0000000203037220 */ /* 0x000fe20000400000 */
[----:B------:R-:W-:Y:S03]  /*2e10*/  BSSY B0, `(.L_x_36) ;  /* 0x0000008000007945 */ /* 0x000fe60003800000 */
[----:B------:R-:W-:-:S05]  /*2e20*/  FFMA R3, R128, R0, R3 ;  /* 0x0000000080037223 */ /* 0x000fca0000000003 */
[----:B------:R-:W-:Y:S02]  /*2e30*/  F2FP.F16.F32.PACK_AB R3, RZ, R3 ;  /* 0x00000003ff03723e */ /* 0x000fe400000000ff */
[----:B------:R-:W-:-:S03]  /*2e40*/  @P1 LOP3.LUT R120, R120, 0x20, RZ, 0xfc, !PT ;  /* 0x0000002078781812 */ /* 0x000fc600078efcff */
[----:B------:R2:W-:Y:S01]  /*2e50*/  @P0 STG.E.U16 desc[UR14][R4.64+0x20], R3 ;  /* 0x0000200304000986 */ /* 0x0005e2000c10150e */
[----:B------:R-:W-:-:S13]  /*2e60*/  ISETP.GT.AND P0, PT, R7, RZ, P1 ;  /* 0x000000ff0700720c */ /* 0x000fda0000f04270 */
[----:B--2---:R-:W-:Y:S05]  /*2e70*/  @!P0 BRA `(.L_x_37) ;  /* 0x0000000000048947 */ /* 0x004fea0003800000 */
[----:B------:R2:W5:Y:S02]  /*2e80*/  LDG.E.LTC128B.U16 R159, desc[UR14][R166.64+0x22] ;  /* 0x0000220ea69f7981 */ /* 0x000564000c1e1520 */
.L_x_37:
[----:B------:R-:W-:Y:S05]  /*2e90*/  BSYNC B0 ;  /* 0x0000000000007941 */ /* 0x000fea0003800000 */
.L_x_36:
[----:B-----5:R-:W-:Y:S01]  /*2ea0*/  HADD2.F32 R3, -RZ, R159.H0_H0 ;  /* 0x2000009fff037230 */ /* 0x020fe20000004100 */
[----:B------:R-:W-:Y:S01]  /*2eb0*/  BSSY B0, `(.L_x_38) ;  /* 0x000000b000007945 */ /* 0x000fe20003800000 */
[----:B------:R-:W-:-:S03]  /*2ec0*/  @P0 IMAD.MOV.U32 R5, RZ, RZ, R155 ;  /* 0x000000ffff050224 */ /* 0x000fc600078e009b */
[----:B------:R-:W-:-:S04]  /*2ed0*/  FMUL R4, R3, R2 ;  /* 0x0000000203047220 */ /* 0x000fc80000400000 */
[----:B------:R-:W-:-:S05]  /*2ee0*/  FFMA R4, R129, R0, R4 ;  /* 0x0000000081047223 */ /* 0x000fca0000000004 */
[----:B------:R-:W-:-:S04]  /*2ef0*/  F2FP.F16.F32.PACK_AB R4, RZ, R4 ;  /* 0x00000004ff04723e */ /* 0x000fc800000000ff */
[----:B------:R-:W-:Y:S01]  /*2f00*/  PRMT R3, R4, 0x7610, R3 ;  /* 0x0000761004037816 */ /* 0x000fe20000000003 */
[----:B------:R-:W-:-:S05]  /*2f10*/  @P0 IMAD.MOV.U32 R4, RZ, RZ, R154 ;  /* 0x000000ffff040224 */ /* 0x000fca00078e009a */
[----:B------:R0:W-:Y:S01]  /*2f20*/  @P0 STG.E.U16 desc[UR14][R4.64+0x22], R3 ;  /* 0x0000220304000986 */ /* 0x0001e2000c10150e */
[----:B------:R-:W-:-:S13]  /*2f30*/  ISETP.GT.AND P0, PT, R7, 0x8, P2 ;  /* 0x000000080700780c */ /* 0x000fda0001704270 */
[----:B0-----:R-:W-:Y:S05]  /*2f40*/  @!P0 BRA `(.L_x_39) ;  /* 0x0000000000048947 */ /* 0x001fea0003800000 */
[----:B------:R0:W5:Y:S02]  /*2f50*/  LDG.E.LTC128B.U16 R159, desc[UR14][R10.64+0x20] ;  /* 0x0000200e0a9f7981 */ /* 0x000164000c1e1520 */
.L_x_39:
[----:B------:R-:W-:Y:S05]  /*2f60*/  BSYNC B0 ;  /* 0x0000000000007941 */ /* 0x000fea0003800000 */
.L_x_38:
[----:B-----5:R-:W-:Y:S01]  /*2f70*/  HADD2.F32 R3, -RZ, R159.H0_H0 ;  /* 0x2000009fff037230 */ /* 0x020fe20000004100 */
[----:B------:R-:W-:Y:S01]  /*2f80*/  BSSY B0, `(.L_x_40) ;  /* 0x000000a000007945 */ /* 0x000fe20003800000 */
[----:B------:R-:W-:Y:S02]  /*2f90*/  @P0 IMAD.MOV.U32 R4, RZ, RZ, R156 ;  /* 0x000000ffff040224 */ /* 0x000fe400078e009c */
[----:B------:R-:W-:Y:S02]  /*2fa0*/  @P0 IMAD.MOV.U32 R5, RZ, RZ, R157 ;  /* 0x000000ffff050224 */ /* 0x000fe400078e009d */
[----:B------:R-:W-:-:S04]  /*2fb0*/  FMUL R3, R3, R2 ;  /* 0x0000000203037220 */ /* 0x000fc80000400000 */
[----:B------:R-:W-:-:S05]  /*2fc0*/  FFMA R3, R130, R0, R3 ;  /* 0x0000000082037223 */ /* 0x000fca0000000003 */
[----:B------:R-:W-:-:S05]  /*2fd0*/  F2FP.F16.F32.PACK_AB R3, RZ, R3 ;  /* 0x00000003ff03723e */ /* 0x000fca00000000ff */
[----:B------:R0:W-:Y:S01]  /*2fe0*/  @P0 STG.E.U16 desc[UR14][R4.64+0x20], R3 ;  /* 0x0000200304000986 */ /* 0x0001e2000c10150e */
[----:B------:R-:W-:-:S13]  /*2ff0*/  ISETP.GT.AND P0, PT, R7, 0x8, P1 ;  /* 0x000000080700780c */ /* 0x000fda0000f04270 */
[----:B0-----:R-:W-:Y:S05]  /*3000*/  @!P0 BRA `(.L_x_41) ;  /* 0x0000000000048947 */ /* 0x001fea0003800000 */
[----:B------:R0:W5:Y:S02]  /*3010*/  LDG.E.LTC128B.U16 R159, desc[UR14][R10.64+0x22] ;  /* 0x0000220e0a9f7981 */ /* 0x000164000c1e1520 */
.L_x_41:
[----:B------:R-:W-:Y:S05]  /*3020*/  BSYNC B0 ;  /* 0x0000000000007941 */ /* 0x000fea0003800000 */
.L_x_40:
[----:B-----5:R-:W-:Y:S01]  /*3030*/  HADD2.F32 R3, -RZ, R159.H0_H0 ;  /* 0x2000009fff037230 */ /* 0x020fe20000004100 */
[C---:B------:R-:W-:Y:S01]  /*3040*/  SHF.L.U64.HI R15, R14.reuse, 0x7, R15 ;  /* 0x000000070e0f7819 */ /* 0x040fe2000001020f */
[----:B------:R-:W-:Y:S01]  /*3050*/  IMAD.SHL.U32 R9, R14, 0x80, RZ ;  /* 0x000000800e097824 */ /* 0x000fe200078e00ff */
[----:B------:R-:W-:Y:S01]  /*3060*/  ISETP.GT.AND P2, PT, R8, 0x18, PT ;  /* 0x000000180800780c */ /* 0x000fe20003f44270 */
[----:B------:R-:W-:Y:S02]  /*3070*/  @P0 IMAD.MOV.U32 R12, RZ, RZ, R156 ;  /* 0x000000ffff0c0224 */ /* 0x000fe400078e009c */
[----:B------:R-:W-:Y:S01]  /*3080*/  FMUL R4, R3, R2 ;  /* 0x0000000203047220 */ /* 0x000fe20000400000 */
[----:B------:R-:W-:Y:S01]  /*3090*/  @P0 IMAD.MOV.U32 R13, RZ, RZ, R157 ;  /* 0x000000ffff0d0224 */ /* 0x000fe200078e009d */
[----:B------:R-:W-:Y:S01]  /*30a0*/  LOP3.LUT R3, R9, 0x2, RZ, 0xfc, !PT ;  /* 0x0000000209037812 */ /* 0x000fe200078efcff */
[----:B------:R-:W-:Y:S01]  /*30b0*/  BSSY B0, `(.L_x_42) ;  /* 0x000000e000007945 */ /* 0x000fe20003800000 */
[----:B------:R-:W-:Y:S01]  /*30c0*/  FFMA R4, R131, R0, R4 ;  /* 0x0000000083047223 */ /* 0x000fe20000000004 */
[----:B------:R-:W-:-:S04]  /*30d0*/  LOP3.LUT R120, R120, 0xffffffbf, RZ, 0xc0, !PT ;  /* 0xffffffbf78787812 */ /* 0x000fc800078ec0ff */
[----:B------:R-:W-:Y:S02]  /*30e0*/  F2FP.F16.F32.PACK_AB R4, RZ, R4 ;  /* 0x00000004ff04723e */ /* 0x000fe400000000ff */
[----:B------:R-:W-:Y:S02]  /*30f0*/  @P2 LOP3.LUT R120, R120, 0x40, RZ, 0xfc, !PT ;  /* 0x0000004078782812 */ /* 0x000fe400078efcff */
[----:B------:R-:W-:-:S05]  /*3100*/  PRMT R6, R4, 0x7610, R6 ;  /* 0x0000761004067816 */ /* 0x000fca0000000006 */
[----:B------:R0:W-:Y:S01]  /*3110*/  @P0 STG.E.U16 desc[UR14][R12.64+0x22], R6 ;  /* 0x000022060c000986 */ /* 0x0001e2000c10150e */
[----:B------:R-:W-:-:S05]  /*3120*/  IADD3 R122, P0, R3, R154, RZ ;  /* 0x0000009a037a7210 */ /* 0x000fca0007f1e0ff */
[----:B------:R-:W-:Y:S01]  /*3130*/  IMAD.X R123, R15, 0x1, R155, P0 ;  /* 0x000000010f7b7824 */ /* 0x000fe200000e069b */
[----:B------:R-:W-:-:S05]  /*3140*/  IADD3 R4, P0, R9, R154, RZ ;  /* 0x0000009a09047210 */ /* 0x000fca0007f1e0ff */
[----:B------:R-:W-:Y:S01]  /*3150*/  IMAD.X R5, R15, 0x1, R155, P0 ;  /* 0x000000010f057824 */ /* 0x000fe200000e069b */
[----:B------:R-:W-:-:S13]  /*3160*/  ISETP.GT.AND P0, PT, R7, RZ, P2 ;  /* 0x000000ff0700720c */ /* 0x000fda0001704270 */
[----:B0-----:R-:W-:Y:S05]  /*3170*/  @!P0 BRA `(.L_x_43) ;  /* 0x0000000000048947 */ /* 0x001fea0003800000 */
[----:B------:R0:W5:Y:S02]  /*3180*/  LDG.E.LTC128B.U16 R159, desc[UR14][R166.64+0x30] ;  /* 0x0000300ea69f7981 */ /* 0x000164000c1e1520 */
.L_x_43:
[----:B------:R-:W-:Y:S05]  /*3190*/  BSYNC B0 ;  /* 0x0000000000007941 */ /* 0x000fea0003800000 */
.L_x_42:
[----:B-----5:R-:W-:Y:S01]  /*31a0*/  HADD2.F32 R13, -RZ, R159.H0_H0 ;  /* 0x2000009fff0d7230 */ /* 0x020fe20000004100 */
[----:B------:R-:W-:Y:S01]  /*31b0*/  ISETP.GT.AND P1, PT, R8, 0x19, PT ;  /* 0x000000190800780c */ /* 0x000fe20003f24270 */
[----:B------:R-:W-:Y:S01]  /*31c0*/  @P0 IMAD.MOV.U32 R12, RZ, RZ, R154 ;  /* 0x000000ffff0c0224 */ /* 0x000fe200078e009a */
[----:B------:R-:W-:Y:S01]  /*31d0*/  LOP3.LUT R120, R120, 0xffffff7f, RZ, 0xc0, !PT ;  /* 0xffffff7f78787812 */ /* 0x000fe200078ec0ff */
[----:B------:R-:W-:Y:S01]  /*31e0*/  BSSY B0, `(.L_x_44) ;  /* 0x000000b000007945 */ /* 0x000fe20003800000 */
[----:B------:R-:W-:-:S04]  /*31f0*/  FMUL R13, R13, R2 ;  /* 0x000000020d0d7220 */ /* 0x000fc80000400000 */
[----:B------:R-:W-:-:S05]  /*3200*/  FFMA R13, R132, R0, R13 ;  /* 0x00000000840d7223 */ /* 0x000fca000000000d */
[----:B------:R-:W-:Y:S02]  /*3210*/  F2FP.F16.F32.PACK_AB R13, RZ, R13 ;  /* 0x0000000dff0d723e */ /* 0x000fe400000000ff */
[----:B------:R-:W-:Y:S02]  /*3220*/  @P1 LOP3.LUT R120, R120, 0x80, RZ, 0xfc, !PT ;  /* 0x0000008078781812 */ /* 0x000fe400078efcff */
[----:B------:R-:W-:Y:S01]  /*3230*/  PRMT R6, R13, 0x7610, R6 ;  /* 0x000076100d067816 */ /* 0x000fe20000000006 */
[----:B------:R-:W-:-:S05]  /*3240*/  @P0 IMAD.MOV.U32 R13, RZ, RZ, R155 ;  /* 0x000000ffff0d0224 */ /* 0x000fca00078e009b */
[----:B------:R0:W-:Y:S01]  /*3250*/  @P0 STG.E.U16 desc[UR14][R12.64+0x30], R6 ;  /* 0x000030060c000986 */ /* 0x0001e2000c10150e */
[----:B------:R-:W-:-:S13]  /*3260*/  ISETP.GT.AND P0, PT, R7, RZ, P1 ;  /* 0x000000ff0700720c */ /* 0x000fda0000f04270 */
[----:B0-----:R-:W-:Y:S05]  /*3270*/  @!P0 BRA `(.L_x_45) ;  /* 0x0000000000048947 */ /* 0x001fea0003800000 */
[----:B------:R0:W5:Y:S02]  /*3280*/  LDG.E.LTC128B.U16 R159, desc[UR14][R166.64+0x32] ;  /* 0x0000320ea69f7981 */ /* 0x000164000c1e1520 */
.L_x_45:
[----:B------:R-:W-:Y:S05]  /*3290*/  BSYNC B0 ;  /* 0x0000000000007941 */ /* 0x000fea0003800000 */
.L_x_44:
[----:B-----5:R-:W-:Y:S01]  /*32a0*/  HADD2.F32 R13, -RZ, R159.H0_H0 ;  /* 0x2000009fff0d7230 */ /* 0x020fe20000004100 */
[----:B------:R-:W-:Y:S01]  /*32b0*/  BSSY B0, `(.L_x_46) ;  /* 0x000000a000007945 */ /* 0x000fe20003800000 */
[----:B------:R-:W-:-:S03]  /*32c0*/  @P0 IMAD.MOV.U32 R12, RZ, RZ, R154 ;  /* 0x000000ffff0c0224 */ /* 0x000fc600078e009a */
[----:B------:R-:W-:Y:S01]  /*32d0*/  FMUL R6, R13, R2 ;  /* 0x000000020d067220 */ /* 0x000fe20000400000 */
[----:B------:R-:W-:-:S03]  /*32e0*/  @P0 IMAD.MOV.U32 R13, RZ, RZ, R155 ;  /* 0x000000ffff0d0224 */ /* 0x000fc600078e009b */
[----:B------:R-:W-:-:S05]  /*32f0*/  FFMA R6, R133, R0, R6 ;  /* 0x0000000085067223 */ /* 0x000fca0000000006 */
[----:B------:R-:W-:-:S05]  /*3300*/  F2FP.F16.F32.PACK_AB R6, RZ, R6 ;  /* 0x00000006ff06723e */ /* 0x000fca00000000ff */
[----:B------:R0:W-:Y:S01]  /*3310*/  @P0 STG.E.U16 desc[UR14][R12.64+0x32], R6 ;  /* 0x000032060c000986 */ /* 0x0001e2000c10150e */
[----:B------:R-:W-:-:S13]  /*3320*/  ISETP.GT.AND P0, PT, R7, 0x8, P2 ;  /* 0x000000080700780c */ /* 0x000fda0001704270 */
[----:B0-----:R-:W-:Y:S05]  /*3330*/  @!P0 BRA `(.L_x_47) ;  /* 0x0000000000048947 */ /* 0x001fea0003800000 */
[----:B------:R0:W5:Y:S02]  /*3340*/  LDG.E.LTC128B.U16 R159, desc[UR14][R10.64+0x30] ;  /* 0x0000300e0a9f7981 */ /* 0x000164000c1e1520 */
.L_x_47:
[----:B------:R-:W-:Y:S05]  /*3350*/  BSYNC B0 ;  /* 0x0000000000007941 */ /* 0x000fea0003800000 */
.L_x_46:
        /* <DEDUP_REMOVED lines=12> */
.L_x_49:
[----:B------:R-:W-:Y:S05]  /*3420*/  BSYNC B0 ;  /* 0x0000000000007941 */ /* 0x000fea0003800000 */
.L_x_48:
[----:B-----5:R-:W-:Y:S01]  /*3430*/  HADD2.F32 R13, -RZ, R159.H0_H0 ;  /* 0x2000009fff0d7230 */ /* 0x020fe20000004100 */
[----:B------:R-:W-:Y:S01]  /*3440*/  ISETP.GT.AND P2, PT, R8, 0x20, PT ;  /* 0x000000200800780c */ /* 0x000fe20003f44270 */
[----:B------:R-:W-:Y:S01]  /*3450*/  @P0 IMAD.MOV.U32 R12, RZ, RZ, R156 ;  /* 0x000000ffff0c0224 */ /* 0x000fe200078e009c */
[----:B------:R-:W-:Y:S01]  /*3460*/  LOP3.LUT R120, R120, 0xfffffeff, RZ, 0xc0, !PT ;  /* 0xfffffeff78787812 */ /* 0x000fe200078ec0ff */
[----:B------:R-:W-:Y:S01]  /*3470*/  BSSY B0, `(.L_x_50) ;  /* 0x000000a000007945 */ /* 0x000fe20003800000 */
[----:B------:R-:W-:Y:S01]  /*3480*/  FMUL R6, R13, R2 ;  /* 0x000000020d067220 */ /* 0x000fe20000400000 */
[----:B------:R-:W-:-:S03]  /*3490*/  @P0 IMAD.MOV.U32 R13, RZ, RZ, R157 ;  /* 0x000000ffff0d0224 */ /* 0x000fc600078e009d */
[----:B------:R-:W-:-:S05]  /*34a0*/  FFMA R6, R135, R0, R6 ;  /* 0x0000000087067223 */ /* 0x000fca0000000006 */
[----:B------:R-:W-:Y:S02]  /*34b0*/  F2FP.F16.F32.PACK_AB R6, RZ, R6 ;  /* 0x00000006ff06723e */ /* 0x000fe400000000ff */
[----:B------:R-:W-:-:S03]  /*34c0*/  @P2 LOP3.LUT R120, R120, 0x100, RZ, 0xfc, !PT ;  /* 0x0000010078782812 */ /* 0x000fc600078efcff */
[----:B------:R0:W-:Y:S01]  /*34d0*/  @P0 STG.E.U16 desc[UR14][R12.64+0x32], R6 ;  /* 0x000032060c000986 */ /* 0x0001e2000c10150e */
[----:B------:R-:W-:-:S13]  /*34e0*/  ISETP.GT.AND P0, PT, R7, RZ, P2 ;  /* 0x000000ff0700720c */ /* 0x000fda0001704270 */
[----:B0-----:R-:W-:Y:S05]  /*34f0*/  @!P0 BRA `(.L_x_51) ;  /* 0x0000000000048947 */ /* 0x001fea0003800000 */
[----:B------:R0:W5:Y:S02]  /*3500*/  LDG.E.LTC128B.U16 R159, desc[UR14][R166.64+0x40] ;  /* 0x0000400ea69f7981 */ /* 0x000164000c1e1520 */
.L_x_51:
[----:B------:R-:W-:Y:S05]  /*3510*/  BSYNC B0 ;  /* 0x0000000000007941 */ /* 0x000fea0003800000 */
.L_x_50:
        /* <DEDUP_REMOVED lines=15> */
.L_x_53:
[----:B------:R-:W-:Y:S05]  /*3610*/  BSYNC B0 ;  /* 0x0000000000007941 */ /* 0x000fea0003800000 */
.L_x_52:
        /* <DEDUP_REMOVED lines=11> */
.L_x_55:
[----:B------:R-:W-:Y:S05]  /*36d0*/  BSYNC B0 ;  /* 0x0000000000007941 */ /* 0x000fea0003800000 */
.L_x_54:
        /* <DEDUP_REMOVED lines=12> */
.L_x_57:
[----:B------:R-:W-:Y:S05]  /*37a0*/  BSYNC B0 ;  /* 0x0000000000007941 */ /* 0x000fea0003800000 */
.L_x_56:
        /* <DEDUP_REMOVED lines=14> */
.L_x_59:
[----:B------:R-:W-:Y:S05]  /*3890*/  BSYNC B0 ;  /* 0x0000000000007941 */ /* 0x000fea0003800000 */
.L_x_58:
        /* <DEDUP_REMOVED lines=15> */
.L_x_61:
[----:B------:R-:W-:Y:S05]  /*3990*/  BSYNC B0 ;  /* 0x0000000000007941 */ /* 0x000fea0003800000 */
.L_x_60:
        /* <DEDUP_REMOVED lines=11> */
.L_x_63:
[----:B------:R-:W-:Y:S05]  /*3a50*/  BSYNC B0 ;  /* 0x0000000000007941 */ /* 0x000fea0003800000 */
.L_x_62:
        /* <DEDUP_REMOVED lines=12> */
.L_x_65:
[----:B------:R-:W-:Y:S05]  /*3b20*/  BSYNC B0 ;  /* 0x0000000000007941 */ /* 0x000fea0003800000 */
.L_x_64:
[----:B-----5:R-:W-:Y:S01]  /*3b30*/  HADD2.F32 R13, -RZ, R159.H0_H0 ;  /* 0x2000009fff0d7230 */ /* 0x020fe20000004100 */
[----:B------:R-:W-:Y:S01]  /*3b40*/  ISETP.GT.AND P3, PT, R8, 0x30, PT ;  /* 0x000000300800780c */ /* 0x000fe20003f64270 */
[----:B------:R-:W-:Y:S01]  /*3b50*/  @P0 IMAD.MOV.U32 R12, RZ, RZ, R156 ;  /* 0x000000ffff0c0224 */ /* 0x000fe200078e009c */
[----:B------:R-:W-:Y:S02]  /*3b60*/  BSSY B0, `(.L_x_66) ;  /* 0x0000009000007945 */ /* 0x000fe40003800000 */
[----:B------:R-:W-:Y:S01]  /*3b70*/  FMUL R6, R13, R2 ;  /* 0x000000020d067220 */ /* 0x000fe20000400000 */
[----:B------:R-:W-:-:S03]  /*3b80*/  @P0 IMAD.MOV.U32 R13, RZ, RZ, R157 ;  /* 0x000000ffff0d0224 */ /* 0x000fc600078e009d */
[----:B------:R-:W-:-:S05]  /*3b90*/  FFMA R6, R143, R0, R6 ;  /* 0x000000008f067223 */ /* 0x000fca0000000006 */
[----:B------:R-:W-:-:S05]  /*3ba0*/  F2FP.F16.F32.PACK_AB R6, RZ, R6 ;  /* 0x00000006ff06723e */ /* 0x000fca00000000ff */
[----:B------:R0:W-:Y:S01]  /*3bb0*/  @P0 STG.E.U16 desc[UR14][R12.64+0x52], R6 ;  /* 0x000052060c000986 */ /* 0x0001e2000c10150e */
[----:B------:R-:W-:-:S13]  /*3bc0*/  ISETP.GT.AND P0, PT, R7, RZ, P3 ;  /* 0x000000ff0700720c */ /* 0x000fda0001f04270 */
[----:B0-----:R-:W-:Y:S05]  /*3bd0*/  @!P0 BRA `(.L_x_67) ;  /* 0x0000000000048947 */ /* 0x001fea0003800000 */
[----:B------:R0:W5:Y:S02]  /*3be0*/  LDG.E.LTC128B.U16 R159, desc[UR14][R166.64+0x60] ;  /* 0x0000600ea69f7981 */ /* 0x000164000c1e1520 */
.L_x_67:
[----:B------:R-:W-:Y:S05]  /*3bf0*/  BSYNC B0 ;  /* 0x0000000000007941 */ /* 0x000fea0003800000 */
.L_x_66:
[----:B-----5:R-:W-:Y:S01]  /*3c00*/  HADD2.F32 R13, -RZ, R159.H0_H0 ;  /* 0x2000009fff0d7230 */ /* 0x020fe20000004100 */
[----:B------:R-:W-:Y:S01]  /*3c10*/  ISETP.GT.AND P2, PT, R8, 0x31, PT ;  /* 0x000000310800780c */ /* 0x000fe20003f44270 */
        /* <DEDUP_REMOVED lines=8> */
[----:B------:R-:W-:-:S13]  /*3ca0*/  ISETP.GT.AND P0, PT, R7, RZ, P2 ;  /* 0x000000ff0700720c */ /* 0x000fda0001704270 */
[----:B0-----:R-:W-:Y:S05]  /*3cb0*/  @!P0 BRA `(.L_x_69) ;  /* 0x0000000000048947 */ /* 0x001fea0003800000 */
[----:B------:R0:W5:Y:S02]  /*3cc0*/  LDG.E.LTC128B.U16 R159, desc[UR14][R166.64+0x62] ;  /* 0x0000620ea69f7981 */ /* 0x000164000c1e1520 */
.L_x_69:
[----:B------:R-:W-:Y:S05]  /*3cd0*/  BSYNC B0 ;  /* 0x0000000000007941 */ /* 0x000fea0003800000 */
.L_x_68:
        /* <DEDUP_REMOVED lines=11> */
.L_x_71:
[----:B------:R-:W-:Y:S05]  /*3d90*/  BSYNC B0 ;  /* 0x0000000000007941 */ /* 0x000fea0003800000 */
.L_x_70:
        /* <DEDUP_REMOVED lines=12> */
.L_x_73:
[----:B------:R-:W-:Y:S05]  /*3e60*/  BSYNC B0 ;  /* 0x0000000000007941 */ /* 0x000fea0003800000 */
.L_x_72:
        /* <DEDUP_REMOVED lines=12> */
.L_x_75:
[----:B------:R-:W-:Y:S05]  /*3f30*/  BSYNC B0 ;  /* 0x0000000000007941 */ /* 0x000fea0003800000 */
.L_x_74:
        /* <DEDUP_REMOVED lines=9> */
[----:B------:R-:W-:-:S04]  /*3fd0*/  ISETP.GT.AND P0, PT, R8, 0x39, PT ;  /* 0x000000390800780c */ /* 0x000fc80003f04270 */
[----:B------:R-:W-:-:S13]  /*3fe0*/  ISETP.GT.AND P5, PT, R7, RZ, P0 ;  /* 0x000000ff0700720c */ /* 0x000fda00007a4270 */
[----:B0-----:R-:W-:Y:S05]  /*3ff0*/  @!P5 BRA `(.L_x_77) ;  /* 0x000000000004d947 */ /* 0x001fea0003800000 */
[----:B------:R0:W5:Y:S02]  /*4000*/  LDG.E.LTC128B.U16 R159, desc[UR14][R166.64+0x72] ;  /* 0x0000720ea69f7981 */ /* 0x000164000c1e1520 */
.L_x_77:
[----:B------:R-:W-:Y:S05]  /*4010*/  BSYNC B0 ;  /* 0x0000000000007941 */ /* 0x000fea0003800000 */
.L_x_76:
        /* <DEDUP_REMOVED lines=11> */
.L_x_79:
[----:B------:R-:W-:Y:S05]  /*40d0*/  BSYNC B0 ;  /* 0x0000000000007941 */ /* 0x000fea0003800000 */
.L_x_78:
        /* <DEDUP_REMOVED lines=12> */
.L_x_81:
[----:B------:R-:W-:Y:S05]  /*41a0*/  BSYNC B0 ;  /* 0x0000000000007941 */ /* 0x000fea0003800000 */
.L_x_80:
[----:B0--3-5:R-:W-:Y:S01]  /*41b0*/  HADD2.F32 R11, -RZ, R159.H0_H0 ;  /* 0x2000009fff0b7230 */ /* 0x029fe20000004100 */
[----:B------:R-:W-:Y:S01]  /*41c0*/  LOP3.LUT R121, R9, 0x10, RZ, 0xfc, !PT ;  /* 0x0000001009797812 */ /* 0x000fe200078efcff */
[----:B------:R-:W-:Y:S01]  /*41d0*/  @P5 IMAD.MOV.U32 R12, RZ, RZ, R156 ;  /* 0x000000ffff0c5224 */ /* 0x000fe200078e009c */
[----:B------:R-:W-:Y:S01]  /*41e0*/  USHF.L.U32 UR22, UR4, 0x7, URZ ;  /* 0x0000000704167899 */ /* 0x000fe2000800063f */
[----:B------:R-:W-:Y:S02]  /*41f0*/  @P5 IMAD.MOV.U32 R13, RZ, RZ, R157 ;  /* 0x000000ffff0d5224 */ /* 0x000fe400078e009d */
[----:B------:R-:W-:Y:S01]  /*4200*/  FMUL R6, R11, R2 ;  /* 0x000000020b067220 */ /* 0x000fe20000400000 */
[----:B------:R-:W-:-:S03]  /*4210*/  USHF.L.U64.HI UR4, UR4, 0x7, UR5 ;  /* 0x0000000704047899 */ /* 0x000fc60008010205 */
[----:B------:R-:W-:-:S05]  /*4220*/  FFMA R6, R151, R0, R6 ;  /* 0x0000000097067223 */ /* 0x000fca0000000006 */
[----:B------:R-:W-:-:S05]  /*4230*/  F2FP.F16.F32.PACK_AB R6, RZ, R6 ;  /* 0x00000006ff06723e */ /* 0x000fca00000000ff */
[----:B------:R0:W-:Y:S01]  /*4240*/  @P5 STG.E.U16 desc[UR14][R12.64+0x72], R6 ;  /* 0x000072060c005986 */ /* 0x0001e2000c10150e */
[----:B------:R-:W-:-:S05]  /*4250*/  IADD3 R124, P5, R121, R154, RZ ;  /* 0x0000009a797c7210 */ /* 0x000fca0007fbe0ff */
[----:B------:R-:W-:Y:S01]  /*4260*/  IMAD.X R125, R15, 0x1, R155, P5 ;  /* 0x000000010f7d7824 */ /* 0x000fe200028e069b */
[----:B------:R-:W-:-:S04]  /*4270*/  IADD3 R10, P5, R20, UR22, RZ ;  /* 0x00000016140a7c10 */ /* 0x000fc8000ffbe0ff */
[----:B------:R-:W-:Y:S02]  /*4280*/  IADD3.X R11, R21, UR4, RZ, P5, !PT ;  /* 0x00000004150b7c10 */ /* 0x000fe4000affe4ff */
[----:B------:R-:W-:-:S13]  /*4290*/  ISETP.GT.AND P5, PT, R7, 0x40, P4 ;  /* 0x000000400700780c */ /* 0x000fda00027a4270 */
[----:B------:R-:W0:Y:S01]  /*42a0*/  @P5 LDG.E.LTC128B.U16 R159, desc[UR14][R10.64] ;  /* 0x0000000e0a9f5981 */ /* 0x000e22000c1e1520 */
[----:B------:R-:W-:Y:S01]  /*42b0*/  LOP3.LUT R23, R9, 0x12, RZ, 0xfc, !PT ;  /* 0x0000001209177812 */ /* 0x000fe200078efcff */
[----:B------:R-:W-:Y:S01]  /*42c0*/  ULOP3.LUT UR21, UR22, 0x2, URZ, 0xfc, !UPT ;  /* 0x0000000216157892 */ /* 0x000fe2000f8efc3f */
[----:B0-----:R-:W-:-:S05]  /*42d0*/  HADD2.F32 R13, -RZ, R159.H0_H0 ;  /* 0x2000009fff0d7230 */ /* 0x001fca0000004100 */
[----:B------:R-:W-:-:S04]  /*42e0*/  FMUL R13, R13, R2 ;  /* 0x000000020d0d7220 */ /* 0x000fc80000400000 */
[----:B------:R-:W-:-:S05]  /*42f0*/  FFMA R13, R88, R0, R13 ;  /* 0x00000000580d7223 */ /* 0x000fca000000000d */
[----:B------:R-:W-:-:S04]  /*4300*/  F2FP.F16.F32.PACK_AB R13, RZ, R13 ;  /* 0x0000000dff0d723e */ /* 0x000fc800000000ff */
[----:B------:R-:W-:-:S05]  /*4310*/  PRMT R8, R13, 0x7610, R8 ;  /* 0x000076100d087816 */ /* 0x000fca0000000008 */
[----:B------:R0:W-:Y:S01]  /*4320*/  @P5 STG.E.U16 desc[UR14][R4.64], R8 ;  /* 0x0000000804005986 */ /* 0x0001e2000c10150e */
[----:B------:R-:W-:-:S05]  /*4330*/  IADD3 R126, P5, R23, R154, RZ ;  /* 0x0000009a177e7210 */ /* 0x000fca0007fbe0ff */
[----:B------:R-:W-:Y:S01]  /*4340*/  IMAD.X R127, R15, 0x1, R155, P5 ;  /* 0x000000010f7f7824 */ /* 0x000fe200028e069b */
[----:B------:R-:W-:-:S04]  /*4350*/  IADD3 R128, P5, R20, UR21, RZ ;  /* 0x0000001514807c10 */ /* 0x000fc8000ffbe0ff */
[----:B------:R-:W-:Y:S02]  /*4360*/  IADD3.X R129, R21, UR4, RZ, P5, !PT ;  /* 0x0000000415817c10 */ /* 0x000fe4000affe4ff */
[----:B------:R-:W-:-:S13]  /*4370*/  ISETP.GT.AND P5, PT, R7, 0x40, P6 ;  /* 0x000000400700780c */ /* 0x000fda00037a4270 */
[----:B------:R-:W3:Y:S01]  /*4380*/  @P5 LDG.E.LTC128B.U16 R159, desc[UR14][R128.64] ;  /* 0x0000000e809f5981 */ /* 0x000ee2000c1e1520 */
[----:B------:R-:W-:Y:S01]  /*4390*/  BSSY B0, `(.L_x_82) ;  /* 0x000000d000007945 */ /* 0x000fe20003800000 */
[----:B---3--:R-:W-:-:S05]  /*43a0*/  HADD2.F32 R13, -RZ, R159.H0_H0 ;  /* 0x2000009fff0d7230 */ /* 0x008fca0000004100 */
[----:B------:R-:W-:-:S04]  /*43b0*/  FMUL R6, R13, R2 ;  /* 0x000000020d067220 */ /* 0x000fc80000400000 */
        /* <DEDUP_REMOVED lines=8> */
[----:B0-----:R-:W-:Y:S05]  /*4440*/  @!P5 BRA `(.L_x_83) ;  /* 0x000000000004d947 */ /* 0x001fea0003800000 */
[----:B------:R0:W5:Y:S02]  /*4450*/  LDG.E.LTC128B.U16 R159, desc[UR14][R12.64] ;  /* 0x0000000e0c9f7981 */ /* 0x000164000c1e1520 */
.L_x_83:
[----:B------:R-:W-:Y:S05]  /*4460*/  BSYNC B0 ;  /* 0x0000000000007941 */ /* 0x000fea0003800000 */
.L_x_82:
[----:B-----5:R-:W-:Y:S01]  /*4470*/  HADD2.F32 R89, -RZ, R159.H0_H0 ;  /* 0x2000009fff597230 */ /* 0x020fe20000004100 */
[----:B------:R-:W-:Y:S01]  /*4480*/  BSSY B0, `(.L_x_84) ;  /* 0x000000d000007945 */ /* 0x000fe20003800000 */
[----:B------:R-:W-:-:S03]  /*4490*/  PRMT R88, R159, 0x7610, R88 ;  /* 0x000076109f587816 */ /* 0x000fc60000000058 */
[----:B------:R-:W-:-:S04]  /*44a0*/  FMUL R89, R89, R2 ;  /* 0x0000000259597220 */ /* 0x000fc80000400000 */
[----:B------:R-:W-:-:S05]  /*44b0*/  FFMA R89, R90, R0, R89 ;  /* 0x000000005a597223 */ /* 0x000fca0000000059 */
[----:B------:R-:W-:-:S05]  /*44c0*/  F2FP.F16.F32.PACK_AB R89, RZ, R89 ;  /* 0x00000059ff59723e */ /* 0x000fca00000000ff */
[----:B------:R3:W-:Y:S01]  /*44d0*/  @P5 STG.E.U16 desc[UR14][R18.64], R89 ;  /* 0x0000005912005986 */ /* 0x0007e2000c10150e */
[----:B------:R-:W-:-:S05]  /*44e0*/  IADD3 R128, P5, R3, R156, RZ ;  /* 0x0000009c03807210 */ /* 0x000fca0007fbe0ff */
[----:B------:R-:W-:Y:S01]  /*44f0*/  IMAD.X R129, R15, 0x1, R157, P5 ;  /* 0x000000010f817824 */ /* 0x000fe200028e069d */
[----:B------:R-:W-:-:S13]  /*4500*/  ISETP.GT.AND P5, PT, R7, 0x48, P6 ;  /* 0x000000480700780c */ /* 0x000fda00037a4270 */
[----:B---3--:R-:W-:Y:S05]  /*4510*/  @!P5 BRA `(.L_x_85) ;  /* 0x00000000000cd947 */ /* 0x008fea0003800000 */
[----:B------:R-:W-:-:S04]  /*4520*/  IADD3 R88, P6, R16, UR21, RZ ;  /* 0x0000001510587c10 */ /* 0x000fc8000ffde0ff */
[----:B------:R-:W-:-:S05]  /*4530*/  IADD3.X R89, R17, UR4, RZ, P6, !PT ;  /* 0x0000000411597c10 */ /* 0x000fca000b7fe4ff */
[----:B------:R3:W5:Y:S04]  /*4540*/  LDG.E.LTC128B.U16 R88, desc[UR14][R88.64] ;  /* 0x0000000e58587981 */ /* 0x000768000c1e1520 */
.L_x_85:
[----:B------:R-:W-:Y:S05]  /*4550*/  BSYNC B0 ;  /* 0x0000000000007941 */ /* 0x000fea0003800000 */
.L_x_84:
[----:B---3-5:R-:W-:Y:S01]  /*4560*/  HADD2.F32 R89, -RZ, R88.H0_H0 ;  /* 0x20000058ff597230 */ /* 0x028fe20000004100 */
[----:B------:R-:W-:Y:S01]  /*4570*/  ULOP3.LUT UR20, UR22, 0x10, URZ, 0xfc, !UPT ;  /* 0x0000001016147892 */ /* 0x000fe2000f8efc3f */
[----:B------:R-:W-:-:S03]  /*4580*/  LOP3.LUT P6, RZ, R120, 0x4, RZ, 0xc0, !PT ;  /* 0x0000000478ff7812 */ /* 0x000fc600078cc0ff */
[----:B------:R-:W-:Y:S01]  /*4590*/  FMUL R6, R89, R2 ;  /* 0x0000000259067220 */ /* 0x000fe20000400000 */
[----:B------:R-:W-:-:S03]  /*45a0*/  LOP3.LUT R89, R9, 0x20, RZ, 0xfc, !PT ;  /* 0x0000002009597812 */ /* 0x000fc600078efcff */
        /* <DEDUP_REMOVED lines=8> */
[----:B------:R-:W2:Y:S01]  /*4630*/  @P5 LDG.E.LTC128B.U16 R88, desc[UR14][R130.64] ;  /* 0x0000000e82585981 */ /* 0x000ea2000c1e1520 */
[----:B------:R-:W-:Y:S01]  /*4640*/  ULOP3.LUT UR19, UR22, 0x12, URZ, 0xfc, !UPT ;  /* 0x0000001216137892 */ /* 0x000fe2000f8efc3f */
[----:B--2---:R-:W-:-:S05]  /*4650*/  HADD2.F32 R91, -RZ, R88.H0_H0 ;  /* 0x20000058ff5b7230 */ /* 0x004fca0000004100 */
[----:B------:R-:W-:-:S04]  /*4660*/  FMUL R91, R91, R2 ;  /* 0x000000025b5b7220 */ /* 0x000fc80000400000 */
[----:B------:R-:W-:-:S05]  /*4670*/  FFMA R91, R92, R0, R91 ;  /* 0x000000005c5b7223 */ /* 0x000fca000000005b */
[----:B------:R-:W-:-:S04]  /*4680*/  F2FP.F16.F32.PACK_AB R91, RZ, R91 ;  /* 0x0000005bff5b723e */ /* 0x000fc800000000ff */
[----:B------:R-:W-:Y:S02]  /*4690*/  PRMT R8, R91, 0x7610, R8 ;  /* 0x000076105b087816 */ /* 0x000fe40000000008 */
[----:B------:R-:W-:-:S03]  /*46a0*/  LOP3.LUT R91, R9, 0x22, RZ, 0xfc, !PT ;  /* 0x00000022095b7812 */ /* 0x000fc600078efcff */
[----:B------:R2:W-:Y:S01]  /*46b0*/  @P5 STG.E.U16 desc[UR14][R124.64], R8 ;  /* 0x000000087c005986 */ /* 0x0005e2000c10150e */
[----:B---3--:R-:W-:-:S05]  /*46c0*/  IADD3 R128, P5, R91, R154, RZ ;  /* 0x0000009a5b807210 */ /* 0x008fca0007fbe0ff */
[----:B------:R-:W-:Y:S01]  /*46d0*/  IMAD.X R129, R15, 0x1, R155, P5 ;  /* 0x000000010f817824 */ /* 0x000fe200028e069b */
[----:B------:R-:W-:-:S04]  /*46e0*/  IADD3 R130, P5, R20, UR19, RZ ;  /* 0x0000001314827c10 */ /* 0x000fc8000ffbe0ff */
[----:B------:R-:W-:Y:S02]  /*46f0*/  IADD3.X R131, R21, UR4, RZ, P5, !PT ;  /* 0x0000000415837c10 */ /* 0x000fe4000affe4ff */
[----:B------:R-:W-:-:S04]  /*4700*/  LOP3.LUT P5, RZ, R120, 0x8, RZ, 0xc0, !PT ;  /* 0x0000000878ff7812 */ /* 0x000fc800078ac0ff */
        /* <DEDUP_REMOVED lines=8> */
[----:B--2---:R-:W-:-:S05]  /*4790*/  IADD3 R124, P5, R121, R156, RZ ;  /* 0x0000009c797c7210 */ /* 0x004fca0007fbe0ff */
[----:B------:R-:W-:Y:S01]  /*47a0*/  IMAD.X R125, R15, 0x1, R157, P5 ;  /* 0x000000010f7d7824 */ /* 0x000fe200028e069d */
[----:B------:R-:W-:-:S13]  /*47b0*/  ISETP.GT.AND P5, PT, R7, 0x48, P6 ;  /* 0x000000480700780c */ /* 0x000fda00037a4270 */
[----:B---3--:R-:W-:Y:S05]  /*47c0*/  @!P5 BRA `(.L_x_87) ;  /* 0x00000000000cd947 */ /* 0x008fea0003800000 */
[----:B------:R-:W-:-:S04]  /*47d0*/  IADD3 R92, P6, R16, UR20, RZ ;  /* 0x00000014105c7c10 */ /* 0x000fc8000ffde0ff */
[----:B------:R-:W-:-:S05]  /*47e0*/  IADD3.X R93, R17, UR4, RZ, P6, !PT ;  /* 0x00000004115d7c10 */ /* 0x000fca000b7fe4ff */
[----:B------:R2:W5:Y:S04]  /*47f0*/  LDG.E.LTC128B.U16 R88, desc[UR14][R92.64] ;  /* 0x0000000e5c587981 */ /* 0x000568000c1e1520 */
.L_x_87:
[----:B------:R-:W-:Y:S05]  /*4800*/  BSYNC B0 ;  /* 0x0000000000007941 */ /* 0x000fea0003800000 */
.L_x_86:
[----:B--2--5:R-:W-:Y:S01]  /*4810*/  HADD2.F32 R93, -RZ, R88.H0_H0 ;  /* 0x20000058ff5d7230 */ /* 0x024fe20000004100 */
[----:B------:R-:W-:Y:S01]  /*4820*/  LOP3.LUT P6, RZ, R120, 0x8, RZ, 0xc0, !PT ;  /* 0x0000000878ff7812 */ /* 0x000fe200078cc0ff */
[----:B------:R-:W-:Y:S03]  /*4830*/  BSSY B0, `(.L_x_88) ;  /* 0x000000c000007945 */ /* 0x000fe60003800000 */
[----:B------:R-:W-:-:S04]  /*4840*/  FMUL R93, R93, R2 ;  /* 0x000000025d5d7220 */ /* 0x000fc80000400000 */
[----:B------:R-:W-:-:S05]  /*4850*/  FFMA R93, R94, R0, R93 ;  /* 0x000000005e5d7223 */ /* 0x000fca000000005d */
[----:B------:R-:W-:-:S05]  /*4860*/  F2FP.F16.F32.PACK_AB R93, RZ, R93 ;  /* 0x0000005dff5d723e */ /* 0x000fca00000000ff */
[----:B------:R2:W-:Y:S01]  /*4870*/  @P5 STG.E.U16 desc[UR14][R124.64], R93 ;  /* 0x0000005d7c005986 */ /* 0x0005e2000c10150e */
[----:B------:R-:W-:-:S05]  /*4880*/  IADD3 R126, P5, R23, R156, RZ ;  /* 0x0000009c177e7210 */ /* 0x000fca0007fbe0ff */
[----:B------:R-:W-:Y:S01]  /*4890*/  IMAD.X R127, R15, 0x1, R157, P5 ;  /* 0x000000010f7f7824 */ /* 0x000fe200028e069d */
[----:B------:R-:W-:-:S13]  /*48a0*/  ISETP.GT.AND P5, PT, R7, 0x48, P6 ;  /* 0x000000480700780c */ /* 0x000fda00037a4270 */
[----:B--2---:R-:W-:Y:S05]  /*48b0*/  @!P5 BRA `(.L_x_89) ;  /* 0x00000000000cd947 */ /* 0x004fea0003800000 */
[----:B------:R-:W-:-:S04]  /*48c0*/  IADD3 R92, P6, R16, UR19, RZ ;  /* 0x00000013105c7c10 */ /* 0x000fc8000ffde0ff */
[----:B------:R-:W-:-:S05]  /*48d0*/  IADD3.X R93, R17, UR4, RZ, P6, !PT ;  /* 0x00000004115d7c10 */ /* 0x000fca000b7fe4ff */
[----:B------:R2:W5:Y:S04]  /*48e0*/  LDG.E.LTC128B.U16 R88, desc[UR14][R92.64] ;  /* 0x0000000e5c587981 */ /* 0x000568000c1e1520 */
.L_x_89:
[----:B------:R-:W-:Y:S05]  /*48f0*/  BSYNC B0 ;  /* 0x0000000000007941 */ /* 0x000fea0003800000 */
.L_x_88:
[----:B--2--5:R-:W-:Y:S01]  /*4900*/  HADD2.F32 R93, -RZ, R88.H0_H0 ;  /* 0x20000058ff5d7230 */ /* 0x024fe20000004100 */
        /* <DEDUP_REMOVED lines=12> */
[----:B------:R-:W3:Y:S01]  /*49d0*/  @P5 LDG.E.LTC128B.U16 R88, desc[UR14][R130.64] ;  /* 0x0000000e82585981 */ /* 0x000ee2000c1e1520 */
[----:B------:R-:W-:Y:S01]  /*49e0*/  ULOP3.LUT UR17, UR22, 0x22, URZ, 0xfc, !UPT ;  /* 0x0000002216117892 */ /* 0x000fe2000f8efc3f */
[----:B---3--:R-:W-:-:S05]  /*49f0*/  HADD2.F32 R95, -RZ, R88.H0_H0 ;  /* 0x20000058ff5f7230 */ /* 0x008fca0000004100 */
[----:B------:R-:W-:-:S04]  /*4a00*/  FMUL R95, R95, R2 ;  /* 0x000000025f5f7220 */ /* 0x000fc80000400000 */
[----:B------:R-:W-:-:S05]  /*4a10*/  FFMA R95, R96, R0, R95 ;  /* 0x00000000605f7223 */ /* 0x000fca000000005f */
[----:B------:R-:W-:-:S04]  /*4a20*/  F2FP.F16.F32.PACK_AB R95, RZ, R95 ;  /* 0x0000005fff5f723e */ /* 0x000fc800000000ff */
[----:B------:R-:W-:Y:S02]  /*4a30*/  PRMT R8, R95, 0x7610, R8 ;  /* 0x000076105f087816 */ /* 0x000fe40000000008 */
[----:B------:R-:W-:-:S03]  /*4a40*/  LOP3.LUT R95, R9, 0x32, RZ, 0xfc, !PT ;  /* 0x00000032095f7812 */ /* 0x000fc600078efcff */
[----:B------:R3:W-:Y:S01]  /*4a50*/  @P5 STG.E.U16 desc[UR14][R122.64], R8 ;  /* 0x000000087a005986 */ /* 0x0007e2000c10150e */
[----:B--2---:R-:W-:-:S05]  /*4a60*/  IADD3 R126, P5, R95, R154, RZ ;  /* 0x0000009a5f7e7210 */ /* 0x004fca0007fbe0ff */
[----:B------:R-:W-:Y:S01]  /*4a70*/  IMAD.X R127, R15, 0x1, R155, P5 ;  /* 0x000000010f7f7824 */ /* 0x000fe200028e069b */
[----:B------:R-:W-:-:S04]  /*4a80*/  IADD3 R130, P5, R20, UR17, RZ ;  /* 0x0000001114827c10 */ /* 0x000fc8000ffbe0ff */
[----:B------:R-:W-:Y:S02]  /*4a90*/  IADD3.X R131, R21, UR4, RZ, P5, !PT ;  /* 0x0000000415837c10 */ /* 0x000fe4000affe4ff */
[----:B------:R-:W-:-:S04]  /*4aa0*/  LOP3.LUT P5, RZ, R120, 0x20, RZ, 0xc0, !PT ;  /* 0x0000002078ff7812 */ /* 0x000fc800078ac0ff */
[----:B------:R-:W-:-:S13]  /*4ab0*/  ISETP.GT.AND P5, PT, R7, 0x40, P5 ;  /* 0x000000400700780c */ /* 0x000fda0002fa4270 */
[----:B------:R-:W2:Y:S01]  /*4ac0*/  @P5 LDG.E.LTC128B.U16 R88, desc[UR14][R130.64] ;  /* 0x0000000e82585981 */ /* 0x000ea2000c1e1520 */
[----:B------:R-:W-:Y:S01]  /*4ad0*/  BSSY B0, `(.L_x_90) ;  /* 0x000000d000007945 */ /* 0x000fe20003800000 */
[----:B--2---:R-:W-:-:S05]  /*4ae0*/  HADD2.F32 R133, -RZ, R88.H0_H0 ;  /* 0x20000058ff857230 */ /* 0x004fca0000004100 */
[----:B------:R-:W-:-:S04]  /*4af0*/  FMUL R6, R133, R2 ;  /* 0x0000000285067220 */ /* 0x000fc80000400000 */
[----:B------:R-:W-:-:S05]  /*4b00*/  FFMA R6, R97, R0, R6 ;  /* 0x0000000061067223 */ /* 0x000fca0000000006 */
[----:B------:R-:W-:-:S05]  /*4b10*/  F2FP.F16.F32.PACK_AB R6, RZ, R6 ;  /* 0x00000006ff06723e */ /* 0x000fca00000000ff */
[----:B------:R2:W-:Y:S01]  /*4b20*/  @P5 STG.E.U16 desc[UR14][R128.64], R6 ;  /* 0x0000000680005986 */ /* 0x0005e2000c10150e */
[----:B---3--:R-:W-:-:S05]  /*4b30*/  IADD3 R122, P5, R89, R156, RZ ;  /* 0x0000009c597a7210 */ /* 0x008fca0007fbe0ff */
[----:B------:R-:W-:Y:S01]  /*4b40*/  IMAD.X R123, R15, 0x1, R157, P5 ;  /* 0x000000010f7b7824 */ /* 0x000fe200028e069d */
[----:B------:R-:W-:-:S13]  /*4b50*/  ISETP.GT.AND P5, PT, R7, 0x48, P6 ;  /* 0x000000480700780c */ /* 0x000fda00037a4270 */
[----:B--2---:R-:W-:Y:S05]  /*4b60*/  @!P5 BRA `(.L_x_91) ;  /* 0x00000000000cd947 */ /* 0x004fea0003800000 */
[----:B------:R-:W-:-:S04]  /*4b70*/  IADD3 R96, P6, R16, UR18, RZ ;  /* 0x0000001210607c10 */ /* 0x000fc8000ffde0ff */
[----:B------:R-:W-:-:S05]  /*4b80*/  IADD3.X R97, R17, UR4, RZ, P6, !PT ;  /* 0x0000000411617c10 */ /* 0x000fca000b7fe4ff */
[----:B------:R2:W5:Y:S04]  /*4b90*/  LDG.E.LTC128B.U16 R88, desc[UR14][R96.64] ;  /* 0x0000000e60587981 */ /* 0x000568000c1e1520 */
.L_x_91:
[----:B------:R-:W-:Y:S05]  /*4ba0*/  BSYNC B0 ;  /* 0x0000000000007941 */ /* 0x000fea0003800000 */
.L_x_90:
        /* <DEDUP_REMOVED lines=14> */
.L_x_93:
[----:B------:R-:W-:Y:S05]  /*4c90*/  BSYNC B0 ;  /* 0x0000000000007941 */ /* 0x000fea0003800000 */
.L_x_92:
        /* <DEDUP_REMOVED lines=42> */
.L_x_95:
[----:B------:R-:W-:Y:S05]  /*4f40*/  BSYNC B0 ;  /* 0x0000000000007941 */ /* 0x000fea0003800000 */
.L_x_94:
        /* <DEDUP_REMOVED lines=14> */
.L_x_97:
[----:B------:R-:W-:Y:S05]  /*5030*/  BSYNC B0 ;  /* 0x0000000000007941 */ /* 0x000fea0003800000 */
.L_x_96:
        /* <DEDUP_REMOVED lines=42> */
.L_x_99:
[----:B------:R-:W-:Y:S05]  /*52e0*/  BSYNC B0 ;  /* 0x0000000000007941 */ /* 0x000fea0003800000 */
.L_x_98:
        /* <DEDUP_REMOVED lines=14> */
.L_x_101:
[----:B------:R-:W-:Y:S05]  /*53d0*/  BSYNC B0 ;  /* 0x0000000000007941 */ /* 0x000fea0003800000 */
.L_x_100:
        /* <DEDUP_REMOVED lines=42> */
.L_x_103:
[----:B------:R-:W-:Y:S05]  /*5680*/  BSYNC B0 ;  /* 0x0000000000007941 */ /* 0x000fea0003800000 */
.L_x_102:
        /* <DEDUP_REMOVED lines=14> */
.L_x_105:
[----:B------:R-:W-:Y:S05]  /*5770*/  BSYNC B0 ;  /* 0x0000000000007941 */ /* 0x000fea0003800000 */
.L_x_104:
[----:B--2--5:R-:W-:Y:S01]  /*5780*/  HADD2.F32 R109, -RZ, R88.H0_H0 ;  /* 0x20000058ff6d7230 */ /* 0x024fe20000004100 */
[----:B------:R-:W-:-:S04]  /*5790*/  ULOP3.LUT UR8, UR22, 0x60, URZ, 0xfc, !UPT ;  /* 0x0000006016087892 */ /* 0x000fc8000f8efc3f */
        /* <DEDUP_REMOVED lines=38> */
.L_x_107:
[----:B------:R-:W-:Y:S05]  /*5a00*/  BSYNC B0 ;  /* 0x0000000000007941 */ /* 0x000fea0003800000 */
.L_x_106:
[----:B--2--5:R-:W-:Y:S01]  /*5a10*/  HADD2.F32 R113, -RZ, R88.H0_H0 ;  /* 0x20000058ff717230 */ /* 0x024fe20000004100 */
[----:B------:R-:W-:Y:S04]  /*5a20*/  BSSY B0, `(.L_x_108) ;  /* 0x000000c000007945 */ /* 0x000fe80003800000 */
        /* <DEDUP_REMOVED lines=11> */
.L_x_109:
[----:B------:R-:W-:Y:S05]  /*5ae0*/  BSYNC B0 ;  /* 0x0000000000007941 */ /* 0x000fea0003800000 */
.L_x_108:
[----:B--2--5:R-:W-:Y:S01]  /*5af0*/  HADD2.F32 R113, -RZ, R88.H0_H0 ;  /* 0x20000058ff717230 */ /* 0x024fe20000004100 */
[----:B------:R-:W-:-:S04]  /*5b00*/  ULOP3.LUT UR6, UR22, 0x70, URZ, 0xfc, !UPT ;  /* 0x0000007016067892 */ /* 0x000fc8000f8efc3f */
[----:B------:R-:W-:-:S04]  /*5b10*/  FMUL R6, R113, R2 ;  /* 0x0000000271067220 */ /* 0x000fc80000400000 */
[----:B------:R-:W-:-:S05]  /*5b20*/  FFMA R6, R115, R0, R6 ;  /* 0x0000000073067223 */ /* 0x000fca0000000006 */
[----:B------:R-:W-:-:S05]  /*5b30*/  F2FP.F16.F32.PACK_AB R6, RZ, R6 ;  /* 0x00000006ff06723e */ /* 0x000fca00000000ff */
[----:B------:R-:W-:Y:S01]  /*5b40*/  @P5 STG.E.U16 desc[UR14][R128.64], R6 ;  /* 0x0000000680005986 */ /* 0x000fe2000c10150e */
        /* <DEDUP_REMOVED lines=10> */
[----:B------:R-:W-:-:S05]  /*5bf0*/  F2FP.F16.F32.PACK_AB R123, RZ, R123 ;  /* 0x0000007bff7b723e */ /* 0x000fca00000000ff */
[----:B------:R2:W-:Y:S01]  /*5c00*/  @P5 STG.E.U16 desc[UR14][R124.64], R123 ;  /* 0x0000007b7c005986 */ /* 0x0005e2000c10150e */
[----:B------:R-:W-:-:S05]  /*5c10*/  IADD3 R122, P5, R111, R156, RZ ;  /* 0x0000009c6f7a7210 */ /* 0x000fca0007fbe0ff */
[----:B--2---:R-:W-:Y:S01]  /*5c20*/  IMAD.X R123, R15, 0x1, R157, P5 ;  /* 0x000000010f7b7824 */ /* 0x004fe200028e069d */
        /* <DEDUP_REMOVED lines=17> */
.L_x_111:
[----:B------:R-:W-:Y:S05]  /*5d40*/  BSYNC B0 ;  /* 0x0000000000007941 */ /* 0x000fea0003800000 */
.L_x_110:
        /* <DEDUP_REMOVED lines=11> */
[----:B--2---:R-:W-:Y:S05]  /*5e00*/  @!P5 BRA `(.L_x_113) ;  /* 0x000000000004d947 */ /* 0x004fea0003800000 */
[----:B------:R2:W5:Y:S02]  /*5e10*/  LDG.E.LTC128B.U16 R88, desc[UR14][R16.64] ;  /* 0x0000000e10587981 */ /* 0x000564000c1e1520 */
.L_x_113:
[----:B------:R-:W-:Y:S05]  /*5e20*/  BSYNC B0 ;  /* 0x0000000000007941 */ /* 0x000fea0003800000 */
.L_x_112:
        /* <DEDUP_REMOVED lines=13> */
.L_x_115:
[----:B------:R-:W-:Y:S05]  /*5f00*/  BSYNC B0 ;  /* 0x0000000000007941 */ /* 0x000fea0003800000 */
.L_x_114:
[----:B-----5:R-:W-:Y:S01]  /*5f10*/  HADD2.F32 R113, -RZ, R88.H0_H0 ;  /* 0x20000058ff717230 */ /* 0x020fe20000004100 */
        /* <DEDUP_REMOVED lines=13> */
.L_x_117:
[----:B------:R-:W-:Y:S05]  /*5ff0*/  BSYNC B0 ;  /* 0x0000000000007941 */ /* 0x000fea0003800000 */
.L_x_116:
[----:B---3-5:R-:W-:Y:S01]  /*6000*/  HADD2.F32 R113, -RZ, R88.H0_H0 ;  /* 0x20000058ff717230 */ /* 0x028fe20000004100 */
        /* <DEDUP_REMOVED lines=10> */
[----:B---3--:R-:W-:Y:S05]  /*60b0*/  @!P5 BRA `(.L_x_119) ;  /* 0x000000000004d947 */ /* 0x008fea0003800000 */
[----:B------:R3:W5:Y:S02]  /*60c0*/  LDG.E.LTC128B.U16 R88, desc[UR14][R112.64] ;  /* 0x0000000e70587981 */ /* 0x000764000c1e1520 */
.L_x_119:
[----:B------:R-:W-:Y:S05]  /*60d0*/  BSYNC B0 ;  /* 0x0000000000007941 */ /* 0x000fea0003800000 */
.L_x_118:
        /* <DEDUP_REMOVED lines=10> */
[----:B0-----:R-:W-:Y:S05]  /*6180*/  @!P5 BRA `(.L_x_121) ;  /* 0x00000000000cd947 */ /* 0x001fea0003800000 */
[----:B------:R-:W-:-:S04]  /*6190*/  IADD3 R118, P6, R12, UR21, RZ ;  /* 0x000000150c767c10 */ /* 0x000fc8000ffde0ff */
[----:B------:R-:W-:-:S05]  /*61a0*/  IADD3.X R119, R13, UR4, RZ, P6, !PT ;  /* 0x000000040d777c10 */ /* 0x000fca000b7fe4ff */
[----:B------:R0:W5:Y:S04]  /*61b0*/  LDG.E.LTC128B.U16 R88, desc[UR14][R118.64] ;  /* 0x0000000e76587981 */ /* 0x000168000c1e1520 */
.L_x_121:
[----:B------:R-:W-:Y:S05]  /*61c0*/  BSYNC B0 ;  /* 0x0000000000007941 */ /* 0x000fea0003800000 */
.L_x_120:
[----:B0----5:R-:W-:Y:S01]  /*61d0*/  HADD2.F32 R119, -RZ, R88.H0_H0 ;  /* 0x20000058ff777230 */ /* 0x021fe20000004100 */
        /* <DEDUP_REMOVED lines=13> */
.L_x_123:
[----:B------:R-:W-:Y:S05]  /*62b0*/  BSYNC B0 ;  /* 0x0000000000007941 */ /* 0x000fea0003800000 */
.L_x_122:
        /* <DEDUP_REMOVED lines=8> */
[----:B0-----:R-:W-:Y:S01]  /*6340*/  IMAD.X R119, R5, 0x1, R15, P5 ;  /* 0x0000000105777824 */ /* 0x001fe200028e060f */
[----:B------:R-:W-:-:S13]  /*6350*/  ISETP.GT.AND P5, PT, R7, 0x80, P6 ;  /* 0x000000800700780c */ /* 0x000fda00037a4270 */
[----:B------:R-:W-:Y:S05]  /*6360*/  @!P5 BRA `(.L_x_125) ;  /* 0x00000000000cd947 */ /* 0x000fea0003800000 */
[----:B------:R-:W-:-:S04]  /*6370*/  IADD3 R114, P6, R10, UR19, RZ ;  /* 0x000000130a727c10 */ /* 0x000fc8000ffde0ff */
[----:B------:R-:W-:-:S05]  /*6380*/  IADD3.X R115, R11, UR4, RZ, P6, !PT ;  /* 0x000000040b737c10 */ /* 0x000fca000b7fe4ff */
[----:B------:R0:W5:Y:S04]  /*6390*/  LDG.E.LTC128B.U16 R88, desc[UR14][R114.64] ;  /* 0x0000000e72587981 */ /* 0x000168000c1e1520 */
.L_x_125:
[----:B------:R-:W-:Y:S05]  /*63a0*/  BSYNC B0 ;  /* 0x0000000000007941 */ /* 0x000fea0003800000 */
.L_x_124:
[----:B0----5:R-:W-:Y:S01]  /*63b0*/  HADD2.F32 R115, -RZ, R88.H0_H0 ;  /* 0x20000058ff737230 */ /* 0x021fe20000004100 */
[----:B------:R-:W-:Y:S01]  /*63c0*/  LOP3.LUT P6, RZ, R120, 0x4, RZ, 0xc0, !PT ;  /* 0x0000000478ff7812 */ /* 0x000fe200078cc0ff */
[----:B------:R-:W-:Y:S01]  /*63d0*/  BSSY B0, `(.L_x_126) ;  /* 0x000000d000007945 */ /* 0x000fe20003800000 */
[----:B------:R-:W-:Y:S02]  /*63e0*/  PRMT R60, R88, 0x7610, R60 ;  /* 0x00007610583c7816 */ /* 0x000fe4000000003c */
        /* <DEDUP_REMOVED lines=11> */
.L_x_127:
[----:B------:R-:W-:Y:S05]  /*64a0*/  BSYNC B0 ;  /* 0x0000000000007941 */ /* 0x000fea0003800000 */
.L_x_126:
        /* <DEDUP_REMOVED lines=15> */
.L_x_129:
[----:B------:R-:W-:Y:S05]  /*65a0*/  BSYNC B0 ;  /* 0x0000000000007941 */ /* 0x000fea0003800000 */
.L_x_128:
        /* <DEDUP_REMOVED lines=14> */
.L_x_131:
[----:B------:R-:W-:Y:S05]  /*6690*/  BSYNC B0 ;  /* 0x0000000000007941 */ /* 0x000fea0003800000 */
.L_x_130:
        /* <DEDUP_REMOVED lines=14> */
.L_x_133:
[----:B------:R-:W-:Y:S05]  /*6780*/  BSYNC B0 ;  /* 0x0000000000007941 */ /* 0x000fea0003800000 */
.L_x_132:
        /* <DEDUP_REMOVED lines=14> */
.L_x_135:
[----:B------:R-:W-:Y:S05]  /*6870*/  BSYNC B0 ;  /* 0x0000000000007941 */ /* 0x000fea0003800000 */
.L_x_134:
        /* <DEDUP_REMOVED lines=14> */
.L_x_137:
[----:B------:R-:W-:Y:S05]  /*6960*/  BSYNC B0 ;  /* 0x0000000000007941 */ /* 0x000fea0003800000 */
.L_x_136:
        /* <DEDUP_REMOVED lines=14> */
.L_x_139:
[----:B------:R-:W-:Y:S05]  /*6a50*/  BSYNC B0 ;  /* 0x0000000000007941 */ /* 0x000fea0003800000 */
.L_x_138:
        /* <DEDUP_REMOVED lines=14> */
.L_x_141:
[----:B------:R-:W-:Y:S05]  /*6b40*/  BSYNC B0 ;  /* 0x0000000000007941 */ /* 0x000fea0003800000 */
.L_x_140:
        /* <DEDUP_REMOVED lines=14> */
.L_x_143:
[----:B------:R-:W-:Y:S05]  /*6c30*/  BSYNC B0 ;  /* 0x0000000000007941 */ /* 0x000fea0003800000 */
.L_x_142:
        /* <DEDUP_REMOVED lines=14> */
.L_x_145:
[----:B------:R-:W-:Y:S05]  /*6d20*/  BSYNC B0 ;  /* 0x0000000000007941 */ /* 0x000fea0003800000 */
.L_x_144:
        /* <DEDUP_REMOVED lines=14> */
.L_x_147:
[----:B------:R-:W-:Y:S05]  /*6e10*/  BSYNC B0 ;  /* 0x0000000000007941 */ /* 0x000fea0003800000 */
.L_x_146:
        /* <DEDUP_REMOVED lines=14> */
.L_x_149:
[----:B------:R-:W-:Y:S05]  /*6f00*/  BSYNC B0 ;  /* 0x0000000000007941 */ /* 0x000fea0003800000 */
.L_x_148:
        /* <DEDUP_REMOVED lines=14> */
.L_x_151:
[----:B------:R-:W-:Y:S05]  /*6ff0*/  BSYNC B0 ;  /* 0x0000000000007941 */ /* 0x000fea0003800000 */
.L_x_150:
        /* <DEDUP_REMOVED lines=14> */
.L_x_153:
[----:B------:R-:W-:Y:S05]  /*70e0*/  BSYNC B0 ;  /* 0x0000000000007941 */ /* 0x000fea0003800000 */
.L_x_152:
        /* <DEDUP_REMOVED lines=14> */
.L_x_155:
[----:B------:R-:W-:Y:S05]  /*71d0*/  BSYNC B0 ;  /* 0x0000000000007941 */ /* 0x000fea0003800000 */
.L_x_154:
        /* <DEDUP_REMOVED lines=14> */
.L_x_157:
[----:B------:R-:W-:Y:S05]  /*72c0*/  BSYNC B0 ;  /* 0x0000000000007941 */ /* 0x000fea0003800000 */
.L_x_156:
        /* <DEDUP_REMOVED lines=14> */
.L_x_159:
[----:B------:R-:W-:Y:S05]  /*73b0*/  BSYNC B0 ;  /* 0x0000000000007941 */ /* 0x000fea0003800000 */
.L_x_158:
        /* <DEDUP_REMOVED lines=14> */
.L_x_161:
[----:B------:R-:W-:Y:S05]  /*74a0*/  BSYNC B0 ;  /* 0x0000000000007941 */ /* 0x000fea0003800000 */
.L_x_160:
[----:B0----5:R-:W-:Y:S01]  /*74b0*/  HADD2.F32 R61, -RZ, R6.H0_H0 ;  /* 0x20000006ff3d7230 */ /* 0x021fe20000004100 */
        /* <DEDUP_REMOVED lines=12> */
.L_x_163:
[----:B------:R-:W-:Y:S05]  /*7580*/  BSYNC B0 ;  /* 0x0000000000007941 */ /* 0x000fea0003800000 */
.L_x_162:
        /* <DEDUP_REMOVED lines=13> */
.L_x_165:
[----:B------:R-:W-:Y:S05]  /*7660*/  BSYNC B0 ;  /* 0x0000000000007941 */ /* 0x000fea0003800000 */
.L_x_164:
        /* <DEDUP_REMOVED lines=13> */
.L_x_167:
[----:B------:R-:W-:Y:S05]  /*7740*/  BSYNC B0 ;  /* 0x0000000000007941 */ /* 0x000fea0003800000 */
.L_x_166:
        /* <DEDUP_REMOVED lines=13> */
.L_x_169:
[----:B------:R-:W-:Y:S05]  /*7820*/  BSYNC B0 ;  /* 0x0000000000007941 */ /* 0x000fea0003800000 */
.L_x_168:
        /* <DEDUP_REMOVED lines=13> */
.L_x_171:
[----:B------:R-:W-:Y:S05]  /*7900*/  BSYNC B0 ;  /* 0x0000000000007941 */ /* 0x000fea0003800000 */
.L_x_170:
        /* <DEDUP_REMOVED lines=13> */
.L_x_173:
[----:B------:R-:W-:Y:S05]  /*79e0*/  BSYNC B0 ;  /* 0x0000000000007941 */ /* 0x000fea0003800000 */
.L_x_172:
        /* <DEDUP_REMOVED lines=13> */
.L_x_175:
[----:B------:R-:W-:Y:S05]  /*7ac0*/  BSYNC B0 ;  /* 0x0000000000007941 */ /* 0x000fea0003800000 */
.L_x_174:
        /* <DEDUP_REMOVED lines=9> */
[----:B0-----:R-:W-:Y:S02]  /*7b60*/  IADD3.X R5, R13, UR4, RZ, P5, !PT ;  /* 0x000000040d057c10 */ /* 0x001fe4000affe4ff */
[----:B------:R-:W-:-:S13]  /*7b70*/  ISETP.GT.AND P5, PT, R7, 0x88, P0 ;  /* 0x000000880700780c */ /* 0x000fda00007a4270 */
[----:B------:R-:W-:Y:S05]  /*7b80*/  @!P5 BRA `(.L_x_177) ;  /* 0x000000000004d947 */ /* 0x000fea0003800000 */
[----:B------:R0:W5:Y:S02]  /*7b90*/  LDG.E.LTC128B.U16 R6, desc[UR14][R4.64] ;  /* 0x0000000e04067981 */ /* 0x000164000c1e1520 */
.L_x_177:
[----:B------:R-:W-:Y:S05]  /*7ba0*/  BSYNC B0 ;  /* 0x0000000000007941 */ /* 0x000fea0003800000 */
.L_x_176:
[----:B0----5:R-:W-:Y:S01]  /*7bb0*/  HADD2.F32 R5, -RZ, R6.H0_H0 ;  /* 0x20000006ff057230 */ /* 0x021fe20000004100 */
[----:B------:R-:W-:Y:S04]  /*7bc0*/  BSSY B0, `(.L_x_178) ;  /* 0x000000d000007945 */ /* 0x000fe80003800000 */
[----:B------:R-:W-:-:S04]  /*7bd0*/  FMUL R4, R5, R2 ;  /* 0x0000000205047220 */ /* 0x000fc80000400000 */
[----:B------:R-:W-:-:S05]  /*7be0*/  FFMA R4, R87, R0, R4 ;  /* 0x0000000057047223 */ /* 0x000fca0000000004 */
[----:B------:R-:W-:-:S04]  /*7bf0*/  F2FP.F16.F32.PACK_AB R4, RZ, R4 ;  /* 0x00000004ff04723e */ /* 0x000fc800000000ff */
[----:B------:R-:W-:-:S05]  /*7c00*/  PRMT R5, R4, 0x7610, R5 ;  /* 0x0000761004057816 */ /* 0x000fca0000000005 */
        /* <DEDUP_REMOVED lines=8> */
.L_x_179:
[----:B------:R-:W-:Y:S05]  /*7c90*/  BSYNC B0 ;  /* 0x0000000000007941 */ /* 0x000fea0003800000 */
.L_x_178:
        /* <DEDUP_REMOVED lines=14> */
.L_x_181:
[----:B------:R-:W-:Y:S05]  /*7d80*/  BSYNC B0 ;  /* 0x0000000000007941 */ /* 0x000fea0003800000 */
.L_x_180:
[----:B0----5:R-:W-:Y:S01]  /*7d90*/  HADD2.F32 R13, -RZ, R6.H0_H0 ;  /* 0x20000006ff0d7230 */ /* 0x021fe20000004100 */
[----:B------:R-:W-:Y:S01]  /*7da0*/  ISETP.GT.AND P4, PT, R7, 0xc8, P4 ;  /* 0x000000c80700780c */ /* 0x000fe20002784270 */
[----:B------:R-:W-:Y:S03]  /*7db0*/  BSSY B0, `(.L_x_182) ;  /* 0x000000b000007945 */ /* 0x000fe60003800000 */
[----:B------:R-:W-:-:S04]  /*7dc0*/  FMUL R8, R13, R2 ;  /* 0x000000020d087220 */ /* 0x000fc80000400000 */
[----:B------:R-:W-:-:S05]  /*7dd0*/  FFMA R8, R25, R0, R8 ;  /* 0x0000000019087223 */ /* 0x000fca0000000008 */
[----:B------:R-:W-:-:S05]  /*7de0*/  F2FP.F16.F32.PACK_AB R8, RZ, R8 ;  /* 0x00000008ff08723e */ /* 0x000fca00000000ff */
[----:B------:R0:W-:Y:S01]  /*7df0*/  @P5 STG.E.U16 desc[UR14][R60.64], R8 ;  /* 0x000000083c005986 */ /* 0x0001e2000c10150e */
[----:B------:R-:W-:-:S05]  /*7e00*/  IADD3 R12, P5, R56, R9, RZ ;  /* 0x00000009380c7210 */ /* 0x000fca0007fbe0ff */
[----:B------:R-:W-:Y:S01]  /*7e10*/  IMAD.X R13, R57, 0x1, R15, P5 ;  /* 0x00000001390d7824 */ /* 0x000fe200028e060f */
[----:B------:R-:W-:Y:S07]  /*7e20*/  @!P4 BRA `(.L_x_183) ;  /* 0x00000000000cc947 */ /* 0x000fee0003800000 */
[----:B0-----:R-:W-:-:S04]  /*7e30*/  IADD3 R8, P5, R112, UR22, RZ ;  /* 0x0000001670087c10 */ /* 0x001fc8000ffbe0ff */
[----:B------:R-:W-:-:S05]  /*7e40*/  IADD3.X R9, R113, UR4, RZ, P5, !PT ;  /* 0x0000000471097c10 */ /* 0x000fca000affe4ff */
[----:B------:R0:W5:Y:S04]  /*7e50*/  LDG.E.LTC128B.U16 R6, desc[UR14][R8.64] ;  /* 0x0000000e08067981 */ /* 0x000168000c1e1520 */
.L_x_183:
[----:B------:R-:W-:Y:S05]  /*7e60*/  BSYNC B0 ;  /* 0x0000000000007941 */ /* 0x000fea0003800000 */
.L_x_182:
        /* <DEDUP_REMOVED lines=14> */
.L_x_185:
[----:B------:R-:W-:Y:S05]  /*7f50*/  BSYNC B0 ;  /* 0x0000000000007941 */ /* 0x000fea0003800000 */
.L_x_184:
[----:B-----5:R-:W-:Y:S01]  /*7f60*/  HADD2.F32 R3, -RZ, R6.H0_H0 ;  /* 0x20000006ff037230 */ /* 0x020fe20000004100 */
[----:B------:R-:W-:Y:S01]  /*7f70*/  LOP3.LUT P5, RZ, R120, 0x4, RZ, 0xc0, !PT ;  /* 0x0000000478ff7812 */ /* 0x000fe200078ac0ff */
[----:B------:R-:W-:Y:S03]  /*7f80*/  BSSY B0, `(.L_x_186) ;  /* 0x000000c000007945 */ /* 0x000fe60003800000 */
[----:B0-----:R-:W-:-:S04]  /*7f90*/  FMUL R8, R3, R2 ;  /* 0x0000000203087220 */ /* 0x001fc80000400000 */
        /* <DEDUP_REMOVED lines=10> */
.L_x_187:
[----:B------:R-:W-:Y:S05]  /*8040*/  BSYNC B0 ;  /* 0x0000000000007941 */ /* 0x000fea0003800000 */
.L_x_186:
        /* <DEDUP_REMOVED lines=14> */
.L_x_189:
[----:B------:R-:W-:Y:S05]  /*8130*/  BSYNC B0 ;  /* 0x0000000000007941 */ /* 0x000fea0003800000 */
.L_x_188:
[----:B-----5:R-:W-:Y:S01]  /*8140*/  HADD2.F32 R3, -RZ, R6.H0_H0 ;  /* 0x20000006ff037230 */ /* 0x020fe20000004100 */
[----:B------:R-:W-:Y:S01]  /*8150*/  LOP3.LUT P5, RZ, R120, 0x4, RZ, 0xc0, !PT ;  /* 0x0000000478ff7812 */ /* 0x000fe200078ac0ff */
[----:B------:R-:W-:Y:S03]  /*8160*/  BSSY B0, `(.L_x_190) ;  /* 0x000000e000007945 */ /* 0x000fe60003800000 */
[----:B0-----:R-:W-:-:S04]  /*8170*/  FMUL R4, R3, R2 ;  /* 0x0000000203047220 */ /* 0x001fc80000400000 */
[----:B------:R-:W-:-:S05]  /*8180*/  FFMA R4, R29, R0, R4 ;  /* 0x000000001d047223 */ /* 0x000fca0000000004 */
[----:B------:R-:W-:-:S04]  /*8190*/  F2FP.F16.F32.PACK_AB R4, RZ, R4 ;  /* 0x00000004ff04723e */ /* 0x000fc800000000ff */
[----:B------:R-:W-:Y:S02]  /*81a0*/  PRMT R5, R4, 0x7610, R5 ;  /* 0x0000761004057816 */ /* 0x000fe40000000005 */
[----:B------:R-:W-:-:S03]  /*81b0*/  PRMT R4, R6, 0x7610, R4 ;  /* 0x0000761006047816 */ /* 0x000fc60000000004 */
        /* <DEDUP_REMOVED lines=8> */
.L_x_191:
[----:B------:R-:W-:Y:S05]  /*8240*/  BSYNC B0 ;  /* 0x0000000000007941 */ /* 0x000fea0003800000 */
.L_x_190:
[----:B-----5:R-:W-:Y:S01]  /*8250*/  HADD2.F32 R3, -RZ, R4.H0_H0 ;  /* 0x20000004ff037230 */ /* 0x020fe20000004100 */
        /* <DEDUP_REMOVED lines=12> */
.L_x_193:
[----:B------:R-:W-:Y:S05]  /*8320*/  BSYNC B0 ;  /* 0x0000000000007941 */ /* 0x000fea0003800000 */
.L_x_192:
        /* <DEDUP_REMOVED lines=14> */
.L_x_195:
[----:B------:R-:W-:Y:S05]  /*8410*/  BSYNC B0 ;  /* 0x0000000000007941 */ /* 0x000fea0003800000 */
.L_x_194:
        /* <DEDUP_REMOVED lines=14> */
.L_x_197:
[----:B------:R-:W-:Y:S05]  /*8500*/  BSYNC B0 ;  /* 0x0000000000007941 */ /* 0x000fea0003800000 */
.L_x_196:
        /* <DEDUP_REMOVED lines=14> */
.L_x_199:
[----:B------:R-:W-:Y:S05]  /*85f0*/  BSYNC B0 ;  /* 0x0000000000007941 */ /* 0x000fea0003800000 */
.L_x_198:
        /* <DEDUP_REMOVED lines=13> */
.L_x_201:
[----:B------:R-:W-:Y:S05]  /*86d0*/  BSYNC B0 ;  /* 0x0000000000007941 */ /* 0x000fea0003800000 */
.L_x_200:
        /* <DEDUP_REMOVED lines=14> */
.L_x_203:
[----:B------:R-:W-:Y:S05]  /*87c0*/  BSYNC B0 ;  /* 0x0000000000007941 */ /* 0x000fea0003800000 */
.L_x_202:
        /* <DEDUP_REMOVED lines=14> */
.L_x_205:
[----:B------:R-:W-:Y:S05]  /*88b0*/  BSYNC B0 ;  /* 0x0000000000007941 */ /* 0x000fea0003800000 */
.L_x_204:
        /* <DEDUP_REMOVED lines=14> */
.L_x_207:
[----:B------:R-:W-:Y:S05]  /*89a0*/  BSYNC B0 ;  /* 0x0000000000007941 */ /* 0x000fea0003800000 */
.L_x_206:
        /* <DEDUP_REMOVED lines=13> */
.L_x_209:
[----:B------:R-:W-:Y:S05]  /*8a80*/  BSYNC B0 ;  /* 0x0000000000007941 */ /* 0x000fea0003800000 */
.L_x_208:
        /* <DEDUP_REMOVED lines=14> */
.L_x_211:
[----:B------:R-:W-:Y:S05]  /*8b70*/  BSYNC B0 ;  /* 0x0000000000007941 */ /* 0x000fea0003800000 */
.L_x_210:
        /* <DEDUP_REMOVED lines=14> */
.L_x_213:
[----:B------:R-:W-:Y:S05]  /*8c60*/  BSYNC B0 ;  /* 0x0000000000007941 */ /* 0x000fea0003800000 */
.L_x_212:
[----:B-----5:R-:W-:Y:S01]  /*8c70*/  HADD2.F32 R3, -RZ, R4.H0_H0 ;  /* 0x20000004ff037230 */ /* 0x020fe20000004100 */
[----:B------:R-:W-:Y:S01]  /*8c80*/  LOP3.LUT P5, RZ, R120, 0x100, RZ, 0xc0, !PT ;  /* 0x0000010078ff7812 */ /* 0x000fe200078ac0ff */
[----:B------:R-:W-:Y:S03]  /*8c90*/  BSSY B0, `(.L_x_214) ;  /* 0x000000a000007945 */ /* 0x000fe60003800000 */
[----:B------:R-:W-:-:S04]  /*8ca0*/  FMUL R6, R3, R2 ;  /* 0x0000000203067220 */ /* 0x000fc80000400000 */
[----:B------:R-:W-:-:S05]  /*8cb0*/  FFMA R6, R41, R0, R6 ;  /* 0x0000000029067223 */ /* 0x000fca0000000006 */
[----:B------:R-:W-:-:S05]  /*8cc0*/  F2FP.F16.F32.PACK_AB R6, RZ, R6 ;  /* 0x00000006ff06723e */ /* 0x000fca00000000ff */
[----:B------:R0:W-:Y:S01]  /*8cd0*/  @P4 STG.E.U16 desc[UR14][R18.64], R6 ;  /* 0x0000000612004986 */ /* 0x0001e2000c10150e */
[----:B------:R-:W-:-:S13]  /*8ce0*/  ISETP.GT.AND P4, PT, R7, 0xc8, P5 ;  /* 0x000000c80700780c */ /* 0x000fda0002f84270 */
[----:B0-----:R-:W-:Y:S05]  /*8cf0*/  @!P4 BRA `(.L_x_215) ;  /* 0x00000000000cc947 */ /* 0x001fea0003800000 */
[----:B------:R-:W-:-:S04]  /*8d00*/  IADD3 R4, P5, R112, UR12, RZ ;  /* 0x0000000c70047c10 */ /* 0x000fc8000ffbe0ff */
[----:B------:R-:W-:-:S05]  /*8d10*/  IADD3.X R5, R113, UR4, RZ, P5, !PT ;  /* 0x0000000471057c10 */ /* 0x000fca000affe4ff */
[----:B------:R0:W5:Y:S04]  /*8d20*/  LDG.E.LTC128B.U16 R4, desc[UR14][R4.64] ;  /* 0x0000000e04047981 */ /* 0x000168000c1e1520 */
.L_x_215:
[----:B------:R-:W-:Y:S05]  /*8d30*/  BSYNC B0 ;  /* 0x0000000000007941 */ /* 0x000fea0003800000 */
.L_x_214:
[----:B-----5:R-:W-:Y:S01]  /*8d40*/  HADD2.F32 R3, -RZ, R4.H0_H0 ;  /* 0x20000004ff037230 */ /* 0x020fe20000004100 */
[----:B------:R-:W-:Y:S04]  /*8d50*/  BSSY B0, `(.L_x_216) ;  /* 0x000000a000007945 */ /* 0x000fe80003800000 */
        /* <DEDUP_REMOVED lines=9> */
.L_x_217:
[----:B------:R-:W-:Y:S05]  /*8df0*/  BSYNC B0 ;  /* 0x0000000000007941 */ /* 0x000fea0003800000 */
.L_x_216:
        /* <DEDUP_REMOVED lines=14> */
.L_x_219:
[----:B------:R-:W-:Y:S05]  /*8ee0*/  BSYNC B0 ;  /* 0x0000000000007941 */ /* 0x000fea0003800000 */
.L_x_218:
        /* <DEDUP_REMOVED lines=14> */
.L_x_221:
[----:B------:R-:W-:Y:S05]  /*8fd0*/  BSYNC B0 ;  /* 0x0000000000007941 */ /* 0x000fea0003800000 */
.L_x_220:
[----:B-----5:R-:W-:Y:S01]  /*8fe0*/  HADD2.F32 R3, -RZ, R4.H0_H0 ;  /* 0x20000004ff037230 */ /* 0x020fe20000004100 */
[----:B------:R-:W-:Y:S01]  /*8ff0*/  LOP3.LUT P5, RZ, R120, 0x200, RZ, 0xc0, !PT ;  /* 0x0000020078ff7812 */ /* 0x000fe200078ac0ff */
[----:B------:R-:W-:Y:S03]  /*9000*/  BSSY B0, `(.L_x_222) ;  /* 0x000000b000007945 */ /* 0x000fe60003800000 */
[----:B------:R-:W-:Y:S01]  /*9010*/  FMUL R6, R3, R2 ;  /* 0x0000000203067220 */ /* 0x000fe20000400000 */
[----:B------:R-:W-:Y:S02]  /*9020*/  ISETP.GT.AND P5, PT, R7, 0xc8, P5 ;  /* 0x000000c80700780c */ /* 0x000fe40002fa4270 */
[----:B------:R-:W-:Y:S01]  /*9030*/  PRMT R3, R4, 0x7610, R3 ;  /* 0x0000761004037816 */ /* 0x000fe20000000003 */
[----:B------:R-:W-:-:S05]  /*9040*/  FFMA R6, R45, R0, R6 ;  /* 0x000000002d067223 */ /* 0x000fca0000000006 */
[----:B------:R-:W-:-:S05]  /*9050*/  F2FP.F16.F32.PACK_AB R6, RZ, R6 ;  /* 0x00000006ff06723e */ /* 0x000fca00000000ff */
[----:B------:R0:W-:Y:S01]  /*9060*/  @P4 STG.E.U16 desc[UR14][R10.64], R6 ;  /* 0x000000060a004986 */ /* 0x0001e2000c10150e */
[----:B------:R-:W-:Y:S05]  /*9070*/  @!P5 BRA `(.L_x_223) ;  /* 0x00000000000cd947 */ /* 0x000fea0003800000 */
[----:B------:R-:W-:-:S04]  /*9080*/  IADD3 R4, P4, R112, UR10, RZ ;  /* 0x0000000a70047c10 */ /* 0x000fc8000ff9e0ff */
[----:B0-----:R-:W-:-:S05]  /*9090*/  IADD3.X R5, R113, UR4, RZ, P4, !PT ;  /* 0x0000000471057c10 */ /* 0x001fca000a7fe4ff */
[----:B------:R0:W5:Y:S04]  /*90a0*/  LDG.E.LTC128B.U16 R3, desc[UR14][R4.64] ;  /* 0x0000000e04037981 */ /* 0x000168000c1e1520 */
.L_x_223:
[----:B------:R-:W-:Y:S05]  /*90b0*/  BSYNC B0 ;  /* 0x0000000000007941 */ /* 0x000fea0003800000 */
.L_x_222:
[----:B0----5:R-:W-:Y:S01]  /*90c0*/  HADD2.F32 R5, -RZ, R3.H0_H0 ;  /* 0x20000003ff057230 */ /* 0x021fe20000004100 */
[----:B------:R-:W-:Y:S01]  /*90d0*/  IADD3 R4, P4, R56, R101, RZ ;  /* 0x0000006538047210 */ /* 0x000fe20007f9e0ff */
[----:B------:R-:W-:Y:S01]  /*90e0*/  BSSY B0, `(.L_x_224) ;  /* 0x000000b000007945 */ /* 0x000fe20003800000 */
[----:B------:R-:W-:Y:S02]  /*90f0*/  ISETP.GT.AND P6, PT, R7, 0xc8, P6 ;  /* 0x000000c80700780c */ /* 0x000fe400037c4270 */
[----:B------:R-:W-:-:S04]  /*9100*/  FMUL R5, R5, R2 ;  /* 0x0000000205057220 */ /* 0x000fc80000400000 */
[----:B------:R-:W-:-:S05]  /*9110*/  FFMA R5, R46, R0, R5 ;  /* 0x000000002e057223 */ /* 0x000fca0000000005 */
[----:B------:R-:W-:Y:S01]  /*9120*/  F2FP.F16.F32.PACK_AB R6, RZ, R5 ;  /* 0x00000005ff06723e */ /* 0x000fe200000000ff */
[----:B------:R-:W-:-:S05]  /*9130*/  IMAD.X R5, R57, 0x1, R15, P4 ;  /* 0x0000000139057824 */ /* 0x000fca00020e060f */
[----:B------:R0:W-:Y:S01]  /*9140*/  @P5 STG.E.U16 desc[UR14][R4.64], R6 ;  /* 0x0000000604005986 */ /* 0x0001e2000c10150e */
[----:B------:R-:W-:Y:S05]  /*9150*/  @!P6 BRA `(.L_x_225) ;  /* 0x00000000000ce947 */ /* 0x000fea0003800000 */
[----:B0-----:R-:W-:-:S04]  /*9160*/  IADD3 R4, P4, R112, UR9, RZ ;  /* 0x0000000970047c10 */ /* 0x001fc8000ff9e0ff */
[----:B------:R-:W-:-:S05]  /*9170*/  IADD3.X R5, R113, UR4, RZ, P4, !PT ;  /* 0x0000000471057c10 */ /* 0x000fca000a7fe4ff */
[----:B------:R0:W5:Y:S04]  /*9180*/  LDG.E.LTC128B.U16 R3, desc[UR14][R4.64] ;  /* 0x0000000e04037981 */ /* 0x000168000c1e1520 */
.L_x_225:
[----:B------:R-:W-:Y:S05]  /*9190*/  BSYNC B0 ;  /* 0x0000000000007941 */ /* 0x000fea0003800000 */
.L_x_224:
[----:B0----5:R-:W-:Y:S01]  /*91a0*/  HADD2.F32 R5, -RZ, R3.H0_H0 ;  /* 0x20000003ff057230 */ /* 0x021fe20000004100 */
[----:B------:R-:W-:Y:S01]  /*91b0*/  ISETP.GT.AND P4, PT, R7, 0xc0, P3 ;  /* 0x000000c00700780c */ /* 0x000fe20001f84270 */
[----:B------:R-:W-:Y:S03]  /*91c0*/  BSSY B0, `(.L_x_226) ;  /* 0x000000b000007945 */ /* 0x000fe60003800000 */
[----:B------:R-:W-:-:S04]  /*91d0*/  FMUL R4, R5, R2 ;  /* 0x0000000205047220 */ /* 0x000fc80000400000 */
[----:B------:R-:W-:Y:S01]  /*91e0*/  FFMA R47, R47, R0, R4 ;  /* 0x000000002f2f7223 */ /* 0x000fe20000000004 */
[----:B------:R-:W-:-:S04]  /*91f0*/  IADD3 R4, P5, R56, R103, RZ ;  /* 0x0000006738047210 */ /* 0x000fc80007fbe0ff */
[----:B------:R-:W-:Y:S01]  /*9200*/  F2FP.F16.F32.PACK_AB R47, RZ, R47 ;  /* 0x0000002fff2f723e */ /* 0x000fe200000000ff */
[----:B------:R-:W-:-:S05]  /*9210*/  IMAD.X R5, R57, 0x1, R15, P5 ;  /* 0x0000000139057824 */ /* 0x000fca00028e060f */
[----:B------:R0:W-:Y:S01]  /*9220*/  @P6 STG.E.U16 desc[UR14][R4.64], R47 ;  /* 0x0000002f04006986 */ /* 0x0001e2000c10150e */
[----:B------:R-:W-:Y:S05]  /*9230*/  @!P4 BRA `(.L_x_227) ;  /* 0x00000000000cc947 */ /* 0x000fea0003800000 */
[----:B0-----:R-:W-:-:S04]  /*9240*/  IADD3 R4, P5, R16, UR8, RZ ;  /* 0x0000000810047c10 */ /* 0x001fc8000ffbe0ff */
[----:B------:R-:W-:-:S05]  /*9250*/  IADD3.X R5, R17, UR4, RZ, P5, !PT ;  /* 0x0000000411057c10 */ /* 0x000fca000affe4ff */
[----:B------:R0:W5:Y:S04]  /*9260*/  LDG.E.LTC128B.U16 R3, desc[UR14][R4.64] ;  /* 0x0000000e04037981 */ /* 0x000168000c1e1520 */
.L_x_227:
[----:B------:R-:W-:Y:S05]  /*9270*/  BSYNC B0 ;  /* 0x0000000000007941 */ /* 0x000fea0003800000 */
.L_x_226:
        /* <DEDUP_REMOVED lines=13> */
.L_x_229:
[----:B------:R-:W-:Y:S05]  /*9350*/  BSYNC B0 ;  /* 0x0000000000007941 */ /* 0x000fea0003800000 */
.L_x_228:
        /* <DEDUP_REMOVED lines=13> */
.L_x_231:
[----:B------:R-:W-:Y:S05]  /*9430*/  BSYNC B0 ;  /* 0x0000000000007941 */ /* 0x000fea0003800000 */
.L_x_230:
        /* <DEDUP_REMOVED lines=13> */
.L_x_233:
[----:B------:R-:W-:Y:S05]  /*9510*/  BSYNC B0 ;  /* 0x0000000000007941 */ /* 0x000fea0003800000 */
.L_x_232:
        /* <DEDUP_REMOVED lines=13> */
.L_x_235:
[----:B------:R-:W-:Y:S05]  /*95f0*/  BSYNC B0 ;  /* 0x0000000000007941 */ /* 0x000fea0003800000 */
.L_x_234:
[----:B0----5:R-:W-:Y:S01]  /*9600*/  HADD2.F32 R5, -RZ, R3.H0_H0 ;  /* 0x20000003ff057230 */ /* 0x021fe20000004100 */
[----:B------:R-:W-:Y:S01]  /*9610*/  IADD3 R4, P4, R20, R109, RZ ;  /* 0x0000006d14047210 */ /* 0x000fe20007f9e0ff */
[----:B------:R-:W-:Y:S01]  /*9620*/  BSSY B0, `(.L_x_236) ;  /* 0x000000b000007945 */ /* 0x000fe20003800000 */
[----:B------:R-:W-:Y:S02]  /*9630*/  ISETP.GT.AND P2, PT, R7, 0xc0, P0 ;  /* 0x000000c00700780c */ /* 0x000fe40000744270 */
[----:B------:R-:W-:-:S04]  /*9640*/  FMUL R5, R5, R2 ;  /* 0x0000000205057220 */ /* 0x000fc80000400000 */
[----:B------:R-:W-:-:S05]  /*9650*/  FFMA R5, R52, R0, R5 ;  /* 0x0000000034057223 */ /* 0x000fca0000000005 */
[----:B------:R-:W-:Y:S01]  /*9660*/  F2FP.F16.F32.PACK_AB R6, RZ, R5 ;  /* 0x00000005ff06723e */ /* 0x000fe200000000ff */
[----:B------:R-:W-:Y:S01]  /*9670*/  IMAD.X R5, R21, 0x1, R15, P4 ;  /* 0x0000000115057824 */ /* 0x000fe200020e060f */
[----:B------:R-:W-:-:S04]  /*9680*/  IADD3 R8, P4, R16, UR5, RZ ;  /* 0x0000000510087c10 */ /* 0x000fc8000ff9e0ff */
[----:B------:R0:W-:Y:S01]  /*9690*/  @P3 STG.E.U16 desc[UR14][R4.64], R6 ;  /* 0x0000000604003986 */ /* 0x0001e2000c10150e */
[----:B------:R-:W-:Y:S01]  /*96a0*/  IADD3.X R9, R17, UR4, RZ, P4, !PT ;  /* 0x0000000411097c10 */ /* 0x000fe2000a7fe4ff */
[----:B------:R-:W-:Y:S07]  /*96b0*/  @!P2 BRA `(.L_x_237) ;  /* 0x000000000004a947 */ /* 0x000fee0003800000 */
[----:B------:R0:W5:Y:S02]  /*96c0*/  LDG.E.LTC128B.U16 R3, desc[UR14][R8.64] ;  /* 0x0000000e08037981 */ /* 0x000164000c1e1520 */
.L_x_237:
[----:B------:R-:W-:Y:S05]  /*96d0*/  BSYNC B0 ;  /* 0x0000000000007941 */ /* 0x000fea0003800000 */
.L_x_236:
        /* <DEDUP_REMOVED lines=13> */
.L_x_239:
[----:B------:R-:W-:Y:S05]  /*97b0*/  BSYNC B0 ;  /* 0x0000000000007941 */ /* 0x000fea0003800000 */
.L_x_238:
        /* <DEDUP_REMOVED lines=13> */
.L_x_241:
[----:B------:R-:W-:Y:S05]  /*9890*/  BSYNC B0 ;  /* 0x0000000000007941 */ /* 0x000fea0003800000 */
.L_x_240:
[----:B-----5:R-:W-:-:S05]  /*98a0*/  HADD2.F32 R3, -RZ, R3.H0_H0 ;  /* 0x20000003ff037230 */ /* 0x020fca0000004100 */
[----:B0-----:R-:W-:Y:S01]  /*98b0*/  FMUL R4, R3, R2 ;  /* 0x0000000203047220 */ /* 0x001fe20000400000 */
[----:B------:R-:W-:-:S03]  /*98c0*/  IADD3 R2, P1, R56, R111, RZ ;  /* 0x0000006f38027210 */ /* 0x000fc60007f3e0ff */
[----:B------:R-:W-:Y:S01]  /*98d0*/  FFMA R4, R55, R0, R4 ;  /* 0x0000000037047223 */ /* 0x000fe20000000004 */
[----:B------:R-:W-:Y:S09]  /*98e0*/  @!P0 EXIT ;  /* 0x000000000000894d */ /* 0x000ff20003800000 */
[----:B------:R-:W-:Y:S01]  /*98f0*/  F2FP.F16.F32.PACK_AB R4, RZ, R4 ;  /* 0x00000004ff04723e */ /* 0x000fe200000000ff */
[----:B------:R-:W-:-:S05]  /*9900*/  IMAD.X R3, R57, 0x1, R15, P1 ;  /* 0x0000000139037824 */ /* 0x000fca00008e060f */
[----:B------:R-:W-:Y:S01]  /*9910*/  STG.E.U16 desc[UR14][R2.64], R4 ;  /* 0x0000000402007986 */ /* 0x000fe2000c10150e */
[----:B------:R-:W-:Y:S05]  /*9920*/  EXIT ;  /* 0x000000000000794d */ /* 0x000fea0003800000 */
.L_x_21:
[----:B------:R-:W-:Y:S01]  /*9930*/  ULDC.64 UR4, c[0x0][0x650] ;  /* 0x0001940000047ab9 */ /* 0x000fe20000000a00 */
[-C--:B------:R-:W-:Y:S01]  /*9940*/  FMUL R120, R120, R0.reuse ;  /* 0x0000000078787220 */ /* 0x080fe20000400000 */
[----:B------:R-:W-:Y:S01]  /*9950*/  LEA R2, P1, R10, UR4, 0x1 ;  /* 0x000000040a027c11 */ /* 0x000fe2000f8208ff */
[-C--:B------:R-:W-:Y:S01]  /*9960*/  FMUL R121, R121, R0.reuse ;  /* 0x0000000079797220 */ /* 0x080fe20000400000 */
[----:B------:R-:W-:Y:S01]  /*9970*/  ISETP.GT.AND P5, PT, R8, 0x1, PT ;  /* 0x000000010800780c */ /* 0x000fe20003fa4270 */
[----:B------:R-:W-:Y:S01]  /*9980*/  FMUL R122, R122, R0 ;  /* 0x000000007a7a7220 */ /* 0x000fe20000400000 */
[----:B------:R-:W-:Y:S01]  /*9990*/  F2FP.F16.F32.PACK_AB R120, RZ, R120 ;  /* 0x00000078ff78723e */ /* 0x000fe200000000ff */
[-C--:B------:R-:W-:Y:S01]  /*99a0*/  FMUL R123, R123, R0.reuse ;  /* 0x000000007b7b7220 */ /* 0x080fe20000400000 */
[----:B------:R-:W-:Y:S01]  /*99b0*/  LEA.HI.X R3, R10, UR5, R155, 0x1, P1 ;  /* 0x000000050a037c11 */ /* 0x000fe200088f0c9b */
[-C--:B------:R-:W-:Y:S01]  /*99c0*/  FMUL R124, R124, R0.reuse ;  /* 0x000000007c7c7220 */ /* 0x080fe20000400000 */
[----:B------:R-:W-:Y:S01]  /*99d0*/  ISETP.GT.AND P1, PT, R7, RZ, P5 ;  /* 0x000000ff0700720c */ /* 0x000fe20002f24270 */
[-C--:B------:R-:W-:Y:S01]  /*99e0*/  FMUL R125, R125, R0.reuse ;  /* 0x000000007d7d7220 */ /* 0x080fe20000400000 */
[----:B------:R-:W-:Y:S01]  /*99f0*/  SHF.L.U64.HI R9, R156, 0x1, R9 ;  /* 0x000000019c097819 */ /* 0x000fe20000010209 */
[----:B------:R-:W-:Y:S01]  /*9a00*/  @P0 STG.E.U16 desc[UR14][R2.64], R120 ;  /* 0x0000007802000986 */ /* 0x000fe2000c10150e */
[C---:B------:R-:W-:Y:S01]  /*9a10*/  ISETP.GT.AND P0, PT, R7.reuse, 0x8, P5 ;  /* 0x000000080700780c */ /* 0x040fe20002f04270 */
[-C--:B------:R-:W-:Y:S01]  /*9a20*/  FMUL R126, R126, R0.reuse ;  /* 0x000000007e7e7220 */ /* 0x080fe20000400000 */
[----:B------:R-:W-:Y:S01]  /*9a30*/  ISETP.GT.AND P3, PT, R7, 0x8, P4 ;  /* 0x000000080700780c */ /* 0x000fe20002764270 */
[----:B------:R-:W-:Y:S01]  /*9a40*/  FMUL R127, R127, R0 ;  /* 0x000000007f7f7220 */ /* 0x000fe20000400000 */
[----:B------:R-:W-:Y:S01]  /*9a50*/  LEA R156, P2, R156, R2, 0x1 ;  /* 0x000000029c9c7211 */ /* 0x000fe200078408ff */
[-C--:B------:R-:W-:Y:S01]  /*9a60*/  FMUL R128, R128, R0.reuse ;  /* 0x0000000080807220 */ /* 0x080fe20000400000 */
[----:B------:R-:W-:Y:S01]  /*9a70*/  F2FP.F16.F32.PACK_AB R121, RZ, R121 ;  /* 0x00000079ff79723e */ /* 0x000fe200000000ff */
[----:B------:R-:W-:Y:S01]  /*9a80*/  FMUL R129, R129, R0 ;  /* 0x0000000081817220 */ /* 0x000fe20000400000 */
[----:B------:R-:W-:Y:S01]  /*9a90*/  F2FP.F16.F32.PACK_AB R122, RZ, R122 ;  /* 0x0000007aff7a723e */ /* 0x000fe200000000ff */
[----:B------:R-:W-:Y:S01]  /*9aa0*/  IMAD.X R157, R9, 0x1, R3, P2 ;  /* 0x00000001099d7824 */ /* 0x000fe200010e0603 */
[----:B------:R-:W-:Y:S01]  /*9ab0*/  F2FP.F16.F32.PACK_AB R123, RZ, R123 ;  /* 0x0000007bff7b723e */ /* 0x000fe200000000ff */
[----:B------:R-:W-:Y:S01]  /*9ac0*/  @P1 STG.E.U16 desc[UR14][R2.64+0x2], R121 ;  /* 0x0000027902001986 */ /* 0x000fe2000c10150e */
[C---:B------:R-:W-:Y:S01]  /*9ad0*/  ISETP.GT.AND P6, PT, R8.reuse, 0x8, PT ;  /* 0x000000080800780c */ /* 0x040fe20003fc4270 */
[--C-:B------:R-:W-:Y:S01]  /*9ae0*/  @P0 IMAD.MOV.U32 R4, RZ, RZ, R156.reuse ;  /* 0x000000ffff040224 */ /* 0x100fe200078e009c */
[----:B------:R-:W-:Y:S01]  /*9af0*/  ISETP.GT.AND P5, PT, R8, 0x9, PT ;  /* 0x000000090800780c */ /* 0x000fe20003fa4270 */
[--C-:B------:R-:W-:Y:S01]  /*9b00*/  @P0 IMAD.MOV.U32 R5, RZ, RZ, R157.reuse ;  /* 0x000000ffff050224 */ /* 0x100fe200078e009d */
[----:B------:R-:W-:Y:S01]  /*9b10*/  @P3 STG.E.U16 desc[UR14][R156.64], R122 ;  /* 0x0000007a9c003986 */ /* 0x000fe2000c10150e */
[C---:B------:R-:W-:Y:S01]  /*9b20*/  ISETP.GT.AND P1, PT, R7.reuse, RZ, P6 ;  /* 0x000000ff0700720c */ /* 0x040fe20003724270 */
[-C--:B------:R-:W-:Y:S01]  /*9b30*/  FMUL R130, R130, R0.reuse ;  /* 0x0000000082827220 */ /* 0x080fe20000400000 */
[C---:B------:R-:W-:Y:S01]  /*9b40*/  ISETP.GT.AND P2, PT, R7.reuse, RZ, P5 ;  /* 0x000000ff0700720c */ /* 0x040fe20002f44270 */
[----:B------:R0:W-:Y:S01]  /*9b50*/  @P0 STG.E.U16 desc[UR14][R4.64+0x2], R123 ;  /* 0x0000027b04000986 */ /* 0x0001e2000c10150e */
[----:B------:R-:W-:Y:S01]  /*9b60*/  ISETP.GT.AND P0, PT, R7, 0x8, P6 ;  /* 0x000000080700780c */ /* 0x000fe20003704270 */
[----:B------:R-:W-:Y:S01]  /*9b70*/  FMUL R131, R131, R0 ;  /* 0x0000000083837220 */ /* 0x000fe20000400000 */
[----:B------:R-:W-:Y:S01]  /*9b80*/  F2FP.F16.F32.PACK_AB R124, RZ, R124 ;  /* 0x0000007cff7c723e */ /* 0x000fe200000000ff */
[----:B------:R-:W-:Y:S01]  /*9b90*/  IMAD.SHL.U32 R9, R14, 0x80, RZ ;  /* 0x000000800e097824 */ /* 0x000fe200078e00ff */
[----:B------:R-:W-:Y:S01]  /*9ba0*/  F2FP.F16.F32.PACK_AB R125, RZ, R125 ;  /* 0x0000007dff7d723e */ /* 0x000fe200000000ff */
[----:B------:R-:W-:Y:S01]  /*9bb0*/  FMUL R132, R132, R0 ;  /* 0x0000000084847220 */ /* 0x000fe20000400000 */
[----:B------:R-:W-:Y:S01]  /*9bc0*/  F2FP.F16.F32.PACK_AB R126, RZ, R126 ;  /* 0x0000007eff7e723e */ /* 0x000fe200000000ff */
[-C--:B------:R-:W-:Y:S01]  /*9bd0*/  FMUL R133, R133, R0.reuse ;  /* 0x0000000085857220 */ /* 0x080fe20000400000 */
[----:B------:R-:W-:Y:S01]  /*9be0*/  ISETP.GT.AND P3, PT, R8, 0x10, PT ;  /* 0x000000100800780c */ /* 0x000fe20003f64270 */
[----:B------:R-:W-:Y:S01]  /*9bf0*/  @P1 STG.E.U16 desc[UR14][R2.64+0x10], R124 ;  /* 0x0000107c02001986 */ /* 0x000fe2000c10150e */
[----:B------:R-:W-:Y:S01]  /*9c00*/  ISETP.GT.AND P1, PT, R7, 0x8, P5 ;  /* 0x000000080700780c */ /* 0x000fe20002f24270 */
[----:B------:R-:W-:Y:S01]  /*9c10*/  FMUL R134, R134, R0 ;  /* 0x0000000086867220 */ /* 0x000fe20000400000 */
[----:B------:R-:W-:Y:S01]  /*9c20*/  F2FP.F16.F32.PACK_AB R127, RZ, R127 ;  /* 0x0000007fff7f723e */ /* 0x000fe200000000ff */
[--C-:B0-----:R-:W-:Y:S01]  /*9c30*/  @P0 IMAD.MOV.U32 R4, RZ, RZ, R156.reuse ;  /* 0x000000ffff040224 */ /* 0x101fe200078e009c */
[----:B------:R-:W-:Y:S01]  /*9c40*/  @P2 STG.E.U16 desc[UR14][R2.64+0x12], R125 ;  /* 0x0000127d02002986 */ /* 0x000fe2000c10150e */
[----:B------:R-:W-:Y:S01]  /*9c50*/  @P0 IMAD.MOV.U32 R5, RZ, RZ, R157 ;  /* 0x000000ffff050224 */ /* 0x000fe200078e009d */
[----:B------:R-:W-:Y:S01]  /*9c60*/  F2FP.F16.F32.PACK_AB R128, RZ, R128 ;  /* 0x00000080ff80723e */ /* 0x000fe200000000ff */
[-C--:B------:R-:W-:Y:S01]  /*9c70*/  FMUL R135, R135, R0.reuse ;  /* 0x0000000087877220 */ /* 0x080fe20000400000 */
[----:B------:R-:W-:Y:S01]  /*9c80*/  ISETP.GT.AND P2, PT, R8, 0x11, PT ;  /* 0x000000110800780c */ /* 0x000fe20003f44270 */
[-C--:B------:R-:W-:Y:S01]  /*9c90*/  FMUL R136, R136, R0.reuse ;  /* 0x0000000088887220 */ /* 0x080fe20000400000 */
[----:B------:R0:W-:Y:S01]  /*9ca0*/  @P0 STG.E.U16 desc[UR14][R4.64+0x10], R126 ;  /* 0x0000107e04000986 */ /* 0x0001e2000c10150e */
[----:B------:R-:W-:Y:S01]  /*9cb0*/  ISETP.GT.AND P0, PT, R7, RZ, P3 ;  /* 0x000000ff0700720c */ /* 0x000fe20001f04270 */
[-C--:B------:R-:W-:Y:S01]  /*9cc0*/  FMUL R137, R137, R0.reuse ;  /* 0x0000000089897220 */ /* 0x080fe20000400000 */
[----:B------:R-:W-:Y:S01]  /*9cd0*/  F2FP.F16.F32.PACK_AB R129, RZ, R129 ;  /* 0x00000081ff81723e */ /* 0x000fe200000000ff */
[----:B------:R-:W-:Y:S01]  /*9ce0*/  FMUL R138, R138, R0 ;  /* 0x000000008a8a7220 */ /* 0x000fe20000400000 */
[----:B------:R-:W-:Y:S01]  /*9cf0*/  F2FP.F16.F32.PACK_AB R130, RZ, R130 ;  /* 0x00000082ff82723e */ /* 0x000fe200000000ff */
[-C--:B------:R-:W-:Y:S01]  /*9d00*/  FMUL R139, R139, R0.reuse ;  /* 0x000000008b8b7220 */ /* 0x080fe20000400000 */
[----:B------:R-:W-:Y:S01]  /*9d10*/  F2FP.F16.F32.PACK_AB R131, RZ, R131 ;  /* 0x00000083ff83723e */ /* 0x000fe200000000ff */
[-C--:B------:R-:W-:Y:S01]  /*9d20*/  FMUL R140, R140, R0.reuse ;  /* 0x000000008c8c7220 */ /* 0x080fe20000400000 */
[----:B------:R-:W-:Y:S01]  /*9d30*/  SHF.L.U64.HI R15, R14, 0x7, R15 ;  /* 0x000000070e0f7819 */ /* 0x000fe2000001020f */
[----:B------:R-:W-:Y:S01]  /*9d40*/  FMUL R141, R141, R0 ;  /* 0x000000008d8d7220 */ /* 0x000fe20000400000 */
[----:B------:R-:W-:Y:S01]  /*9d50*/  LOP3.LUT R11, R9, 0x2, RZ, 0xfc, !PT ;  /* 0x00000002090b7812 */ /* 0x000fe200078efcff */
[--C-:B0-----:R-:W-:Y:S01]  /*9d60*/  @P1 IMAD.MOV.U32 R4, RZ, RZ, R156.reuse ;  /* 0x000000ffff041224 */ /* 0x101fe200078e009c */
[----:B------:R-:W-:Y:S01]  /*9d70*/  F2FP.F16.F32.PACK_AB R132, RZ, R132 ;  /* 0x00000084ff84723e */ /* 0x000fe200000000ff */
[--C-:B------:R-:W-:Y:S01]  /*9d80*/  @P1 IMAD.MOV.U32 R5, RZ, RZ, R157.reuse ;  /* 0x000000ffff051224 */ /* 0x100fe200078e009d */
[----:B------:R-:W-:Y:S01]  /*9d90*/  F2FP.F16.F32.PACK_AB R133, RZ, R133 ;  /* 0x00000085ff85723e */ /* 0x000fe200000000ff */
[----:B------:R-:W-:Y:S01]  /*9da0*/  FMUL R142, R142, R0 ;  /* 0x000000008e8e7220 */ /* 0x000fe20000400000 */
[----:B------:R-:W-:Y:S01]  /*9db0*/  F2FP.F16.F32.PACK_AB R134, RZ, R134 ;  /* 0x00000086ff86723e */ /* 0x000fe200000000ff */
[-C--:B------:R-:W-:Y:S01]  /*9dc0*/  FMUL R143, R143, R0.reuse ;  /* 0x000000008f8f7220 */ /* 0x080fe20000400000 */
[----:B------:R-:W-:Y:S01]  /*9dd0*/  @P1 STG.E.U16 desc[UR14][R4.64+0x12], R127 ;  /* 0x0000127f04001986 */ /* 0x000fe2000c10150e */
[----:B------:R-:W-:Y:S01]  /*9de0*/  ISETP.GT.AND P1, PT, R8, 0x19, PT ;  /* 0x000000190800780c */ /* 0x000fe20003f24270 */
[-C--:B------:R-:W-:Y:S01]  /*9df0*/  FMUL R144, R144, R0.reuse ;  /* 0x0000000090907220 */ /* 0x080fe20000400000 */
[----:B------:R-:W-:Y:S01]  /*9e00*/  F2FP.F16.F32.PACK_AB R135, RZ, R135 ;  /* 0x00000087ff87723e */ /* 0x000fe200000000ff */
[----:B------:R-:W-:Y:S01]  /*9e10*/  @P0 STG.E.U16 desc[UR14][R2.64+0x20], R128 ;  /* 0x0000208002000986 */ /* 0x000fe2000c10150e */
[----:B------:R-:W-:Y:S01]  /*9e20*/  ISETP.GT.AND P0, PT, R7, RZ, P2 ;  /* 0x000000ff0700720c */ /* 0x000fe20001704270 */
[----:B------:R-:W-:Y:S01]  /*9e30*/  FMUL R145, R145, R0 ;  /* 0x0000000091917220 */ /* 0x000fe20000400000 */
[----:B------:R-:W-:Y:S01]  /*9e40*/  F2FP.F16.F32.PACK_AB R136, RZ, R136 ;  /* 0x00000088ff88723e */ /* 0x000fe200000000ff */
[-C--:B------:R-:W-:Y:S01]  /*9e50*/  FMUL R146, R146, R0.reuse ;  /* 0x0000000092927220 */ /* 0x080fe20000400000 */
[----:B------:R-:W-:Y:S01]  /*9e60*/  F2FP.F16.F32.PACK_AB R137, RZ, R137 ;  /* 0x00000089ff89723e */ /* 0x000fe200000000ff */
[----:B------:R-:W-:Y:S01]  /*9e70*/  FMUL R147, R147, R0 ;  /* 0x0000000093937220 */ /* 0x000fe20000400000 */
[----:B------:R-:W-:Y:S01]  /*9e80*/  F2FP.F16.F32.PACK_AB R138, RZ, R138 ;  /* 0x0000008aff8a723e */ /* 0x000fe200000000ff */
[-C--:B------:R-:W-:Y:S01]  /*9e90*/  FMUL R148, R148, R0.reuse ;  /* 0x0000000094947220 */ /* 0x080fe20000400000 */
[----:B------:R-:W-:Y:S01]  /*9ea0*/  F2FP.F16.F32.PACK_AB R139, RZ, R139 ;  /* 0x0000008bff8b723e */ /* 0x000fe200000000ff */
[----:B------:R-:W-:Y:S01]  /*9eb0*/  FMUL R149, R149, R0 ;  /* 0x0000000095957220 */ /* 0x000fe20000400000 */
[----:B------:R-:W-:Y:S01]  /*9ec0*/  F2FP.F16.F32.PACK_AB R140, RZ, R140 ;  /* 0x0000008cff8c723e */ /* 0x000fe200000000ff */
[-C--:B------:R-:W-:Y:S01]  /*9ed0*/  FMUL R150, R150, R0.reuse ;  /* 0x0000000096967220 */ /* 0x080fe20000400000 */
[----:B------:R-:W-:Y:S01]  /*9ee0*/  ISETP.GT.AND P5, PT, R8, 0x29, PT ;  /* 0x000000290800780c */ /* 0x000fe20003fa4270 */
[----:B------:R-:W-:Y:S01]  /*9ef0*/  @P0 STG.E.U16 desc[UR14][R2.64+0x22], R129 ;  /* 0x0000228102000986 */ /* 0x000fe2000c10150e */
[----:B------:R-:W-:Y:S01]  /*9f00*/  ISETP.GT.AND P0, PT, R7, 0x8, P3 ;  /* 0x000000080700780c */ /* 0x000fe20001f04270 */
[-C--:B------:R-:W-:Y:S01]  /*9f10*/  FMUL R151, R151, R0.reuse ;  /* 0x0000000097977220 */ /* 0x080fe20000400000 */
[----:B------:R-:W-:Y:S01]  /*9f20*/  F2FP.F16.F32.PACK_AB R141, RZ, R141 ;  /* 0x0000008dff8d723e */ /* 0x000fe200000000ff */
[----:B------:R-:W-:Y:S01]  /*9f30*/  FMUL R88, R88, R0 ;  /* 0x0000000058587220 */ /* 0x000fe20000400000 */
[----:B------:R-:W-:Y:S01]  /*9f40*/  F2FP.F16.F32.PACK_AB R142, RZ, R142 ;  /* 0x0000008eff8e723e */ /* 0x000fe200000000ff */
[-C--:B------:R-:W-:Y:S01]  /*9f50*/  FMUL R89, R89, R0.reuse ;  /* 0x0000000059597220 */ /* 0x080fe20000400000 */
[----:B------:R-:W-:Y:S01]  /*9f60*/  F2FP.F16.F32.PACK_AB R143, RZ, R143 ;  /* 0x0000008fff8f723e */ /* 0x000fe200000000ff */
[-C--:B------:R-:W-:Y:S01]  /*9f70*/  FMUL R90, R90, R0.reuse ;  /* 0x000000005a5a7220 */ /* 0x080fe20000400000 */
[----:B------:R-:W-:Y:S01]  /*9f80*/  ISETP.GT.AND P3, PT, R8, 0x30, PT ;  /* 0x000000300800780c */ /* 0x000fe20003f64270 */
[----:B------:R-:W-:Y:S01]  /*9f90*/  FMUL R91, R91, R0 ;  /* 0x000000005b5b7220 */ /* 0x000fe20000400000 */
[----:B------:R-:W-:Y:S01]  /*9fa0*/  F2FP.F16.F32.PACK_AB R144, RZ, R144 ;  /* 0x00000090ff90723e */ /* 0x000fe200000000ff */
[----:B------:R-:W-:Y:S01]  /*9fb0*/  FMUL R92, R92, R0 ;  /* 0x000000005c5c7220 */ /* 0x000fe20000400000 */
[----:B------:R-:W-:Y:S01]  /*9fc0*/  F2FP.F16.F32.PACK_AB R145, RZ, R145 ;  /* 0x00000091ff91723e */ /* 0x000fe200000000ff */
[--C-:B------:R-:W-:Y:S01]  /*9fd0*/  @P0 IMAD.MOV.U32 R12, RZ, RZ, R156.reuse ;  /* 0x000000ffff0c0224 */ /* 0x100fe200078e009c */
[----:B------:R-:W-:Y:S01]  /*9fe0*/  F2FP.F16.F32.PACK_AB R146, RZ, R146 ;  /* 0x00000092ff92723e */ /* 0x000fe200000000ff */
[--C-:B------:R-:W-:Y:S01]  /*9ff0*/  @P0 IMAD.MOV.U32 R13, RZ, RZ, R157.reuse ;  /* 0x000000ffff0d0224 */ /* 0x100fe200078e009d */
[----:B------:R-:W-:Y:S01]  /*a000*/  F2FP.F16.F32.PACK_AB R147, RZ, R147 ;  /* 0x00000093ff93723e */ /* 0x000fe200000000ff */
[----:B------:R-:W-:Y:S01]  /*a010*/  FMUL R93, R93, R0 ;  /* 0x000000005d5d7220 */ /* 0x000fe20000400000 */
[----:B------:R-:W-:Y:S01]  /*a020*/  F2FP.F16.F32.PACK_AB R148, RZ, R148 ;  /* 0x00000094ff94723e */ /* 0x000fe200000000ff */
[-C--:B------:R-:W-:Y:S01]  /*a030*/  FMUL R94, R94, R0.reuse ;  /* 0x000000005e5e7220 */ /* 0x080fe20000400000 */
[----:B------:R0:W-:Y:S01]  /*a040*/  @P0 STG.E.U16 desc[UR14][R12.64+0x20], R130 ;  /* 0x000020820c000986 */ /* 0x0001e2000c10150e */
[----:B------:R-:W-:Y:S01]  /*a050*/  ISETP.GT.AND P0, PT, R7, 0x8, P2 ;  /* 0x000000080700780c */ /* 0x000fe20001704270 */
[-C--:B------:R-:W-:Y:S01]  /*a060*/  FMUL R95, R95, R0.reuse ;  /* 0x000000005f5f7220 */ /* 0x080fe20000400000 */
[----:B------:R-:W-:Y:S01]  /*a070*/  ISETP.GT.AND P2, PT, R8, 0x18, PT ;  /* 0x000000180800780c */ /* 0x000fe20003f44270 */
[-C--:B------:R-:W-:Y:S01]  /*a080*/  FMUL R96, R96, R0.reuse ;  /* 0x0000000060607220 */ /* 0x080fe20000400000 */
[----:B------:R-:W-:Y:S01]  /*a090*/  F2FP.F16.F32.PACK_AB R149, RZ, R149 ;  /* 0x00000095ff95723e */ /* 0x000fe200000000ff */
[----:B------:R-:W-:Y:S01]  /*a0a0*/  FMUL R97, R97, R0 ;  /* 0x0000000061617220 */ /* 0x000fe20000400000 */
[----:B------:R-:W-:Y:S01]  /*a0b0*/  F2FP.F16.F32.PACK_AB R150, RZ, R150 ;  /* 0x00000096ff96723e */ /* 0x000fe200000000ff */
[-C--:B------:R-:W-:Y:S01]  /*a0c0*/  FMUL R98, R98, R0.reuse ;  /* 0x0000000062627220 */ /* 0x080fe20000400000 */
[----:B------:R-:W-:Y:S01]  /*a0d0*/  F2FP.F16.F32.PACK_AB R151, RZ, R151 ;  /* 0x00000097ff97723e */ /* 0x000fe200000000ff */
[-C--:B------:R-:W-:Y:S01]  /*a0e0*/  FMUL R99, R99, R0.reuse ;  /* 0x0000000063637220 */ /* 0x080fe20000400000 */
[C---:B------:R-:W-:Y:S01]  /*a0f0*/  LOP3.LUT R17, R9.reuse, 0x10, RZ, 0xfc, !PT ;  /* 0x0000001009117812 */ /* 0x040fe200078efcff */
[----:B------:R-:W-:Y:S01]  /*a100*/  FMUL R100, R100, R0 ;  /* 0x0000000064647220 */ /* 0x000fe20000400000 */
[----:B------:R-:W-:Y:S01]  /*a110*/  F2FP.F16.F32.PACK_AB R88, RZ, R88 ;  /* 0x00000058ff58723e */ /* 0x000fe200000000ff */
[--C-:B0-----:R-:W-:Y:S01]  /*a120*/  @P0 IMAD.MOV.U32 R12, RZ, RZ, R156.reuse ;  /* 0x000000ffff0c0224 */ /* 0x101fe200078e009c */
[----:B------:R-:W-:Y:S01]  /*a130*/  LOP3.LUT R19, R9, 0x12, RZ, 0xfc, !PT ;  /* 0x0000001209137812 */ /* 0x000fe200078efcff */
[----:B------:R-:W-:Y:S01]  /*a140*/  @P0 IMAD.MOV.U32 R13, RZ, RZ, R157 ;  /* 0x000000ffff0d0224 */ /* 0x000fe200078e009d */
[----:B------:R-:W-:Y:S01]  /*a150*/  F2FP.F16.F32.PACK_AB R89, RZ, R89 ;  /* 0x00000059ff59723e */ /* 0x000fe200000000ff */
[----:B------:R-:W-:Y:S01]  /*a160*/  FMUL R101, R101, R0 ;  /* 0x0000000065657220 */ /* 0x000fe20000400000 */
[----:B------:R-:W-:Y:S01]  /*a170*/  F2FP.F16.F32.PACK_AB R90, RZ, R90 ;  /* 0x0000005aff5a723e */ /* 0x000fe200000000ff */
[----:B------:R-:W-:Y:S01]  /*a180*/  FMUL R102, R102, R0 ;  /* 0x0000000066667220 */ /* 0x000fe20000400000 */
[----:B------:R0:W-:Y:S01]  /*a190*/  @P0 STG.E.U16 desc[UR14][R12.64+0x22], R131 ;  /* 0x000022830c000986 */ /* 0x0001e2000c10150e */
[----:B------:R-:W-:Y:S01]  /*a1a0*/  IADD3 R4, P0, R9, R2, RZ ;  /* 0x0000000209047210 */ /* 0x000fe20007f1e0ff */
[-C--:B------:R-:W-:Y:S01]  /*a1b0*/  FMUL R103, R103, R0.reuse ;  /* 0x0000000067677220 */ /* 0x080fe20000400000 */
[----:B------:R-:W-:Y:S01]  /*a1c0*/  F2FP.F16.F32.PACK_AB R91, RZ, R91 ;  /* 0x0000005bff5b723e */ /* 0x000fe200000000ff */
[----:B------:R-:W-:Y:S01]  /*a1d0*/  FMUL R104, R104, R0 ;  /* 0x0000000068687220 */ /* 0x000fe20000400000 */
[----:B------:R-:W-:Y:S01]  /*a1e0*/  F2FP.F16.F32.PACK_AB R92, RZ, R92 ;  /* 0x0000005cff5c723e */ /* 0x000fe200000000ff */
[--C-:B------:R-:W-:Y:S01]  /*a1f0*/  IMAD.X R5, R15, 0x1, R3.reuse, P0 ;  /* 0x000000010f057824 */ /* 0x100fe200000e0603 */
[----:B------:R-:W-:Y:S01]  /*a200*/  IADD3 R20, P0, R11, R2, RZ ;  /* 0x000000020b147210 */ /* 0x000fe20007f1e0ff */
[-C--:B------:R-:W-:Y:S01]  /*a210*/  FMUL R105, R105, R0.reuse ;  /* 0x0000000069697220 */ /* 0x080fe20000400000 */
[----:B------:R-:W-:Y:S01]  /*a220*/  LOP3.LUT R23, R9, 0x22, RZ, 0xfc, !PT ;  /* 0x0000002209177812 */ /* 0x000fe200078efcff */
[-C--:B------:R-:W-:Y:S01]  /*a230*/  FMUL R106, R106, R0.reuse ;  /* 0x000000006a6a7220 */ /* 0x080fe20000400000 */
[----:B------:R-:W-:Y:S01]  /*a240*/  F2FP.F16.F32.PACK_AB R93, RZ, R93 ;  /* 0x0000005dff5d723e */ /* 0x000fe200000000ff */
[----:B------:R-:W-:Y:S01]  /*a250*/  IMAD.X R21, R15, 0x1, R3, P0 ;  /* 0x000000010f157824 */ /* 0x000fe200000e0603 */
        /* <DEDUP_REMOVED lines=28> */
[----:B------:R-:W-:Y:S01]  /*a420*/  ISETP.GT.AND P0, PT, R7, 0x8, P2 ;  /* 0x000000080700780c */ /* 0x000fe20001704270 */
[-C--:B------:R-:W-:Y:S01]  /*a430*/  FMUL R119, R119, R0.reuse ;  /* 0x0000000077777220 */ /* 0x080fe20000400000 */
[----:B------:R-:W-:Y:S01]  /*a440*/  ISETP.GT.AND P2, PT, R8, 0x20, PT ;  /* 0x000000200800780c */ /* 0x000fe20003f44270 */
        /* <DEDUP_REMOVED lines=10> */
[----:B0-----:R-:W-:Y:S01]  /*a4f0*/  @P0 IMAD.MOV.U32 R12, RZ, RZ, R156 ;  /* 0x000000ffff0c0224 */ /* 0x001fe200078e009c */
[----:B------:R-:W-:Y:S01]  /*a500*/  F2FP.F16.F32.PACK_AB R111, RZ, R111 ;  /* 0x0000006fff6f723e */ /* 0x000fe200000000ff */
[--C-:B------:R-:W-:Y:S01]  /*a510*/  @P0 IMAD.MOV.U32 R13, RZ, RZ, R157.reuse ;  /* 0x000000ffff0d0224 */ /* 0x100fe200078e009d */
[----:B------:R-:W-:Y:S01]  /*a520*/  PRMT R6, R110, 0x7610, R6 ;  /* 0x000076106e067816 */ /* 0x000fe20000000006 */
        /* <DEDUP_REMOVED lines=15> */
[----:B------:R-:W-:Y:S01]  /*a620*/  FMUL R68, R68, R0 ;  /* 0x0000000044447220 */ /* 0x000fe20000400000 */
[----:B------:R-:W-:Y:S01]  /*a630*/  F2FP.F16.F32.PACK_AB R117, RZ, R117 ;  /* 0x00000075ff75723e */ /* 0x000fe200000000ff */
[--C-:B0-----:R-:W-:Y:S01]  /*a640*/  @P0 IMAD.MOV.U32 R12, RZ, RZ, R156.reuse ;  /* 0x000000ffff0c0224 */ /* 0x101fe200078e009c */
[----:B------:R-:W-:Y:S01]  /*a650*/  F2FP.F16.F32.PACK_AB R118, RZ, R118 ;  /* 0x00000076ff76723e */ /* 0x000fe200000000ff */
[--C-:B------:R-:W-:Y:S01]  /*a660*/  @P0 IMAD.MOV.U32 R13, RZ, RZ, R157.reuse ;  /* 0x000000ffff0d0224 */ /* 0x100fe200078e009d */
[----:B------:R-:W-:Y:S01]  /*a670*/  F2FP.F16.F32.PACK_AB R119, RZ, R119 ;  /* 0x00000077ff77723e */ /* 0x000fe200000000ff */
[----:B------:R-:W-:Y:S01]  /*a680*/  FMUL R69, R69, R0 ;  /* 0x0000000045457220 */ /* 0x000fe20000400000 */
[----:B------:R-:W-:Y:S01]  /*a690*/  F2FP.F16.F32.PACK_AB R56, RZ, R56 ;  /* 0x00000038ff38723e */ /* 0x000fe200000000ff */
        /* <DEDUP_REMOVED lines=15> */
[----:B------:R-:W-:Y:S01]  /*a790*/  @P0 STG.E.U16 desc[UR14][R2.64+0x40], R136 ;  /* 0x0000408802000986 */ /* 0x000fe2000c10150e */
        /* <DEDUP_REMOVED lines=97> */
[----:B0-----:R-:W-:Y:S01]  /*adb0*/  @P0 IMAD.MOV.U32 R12, RZ, RZ, R156 ;  /* 0x000000ffff0c0224 */ /* 0x001fe200078e009c */
[----:B------:R-:W-:Y:S01]  /*adc0*/  F2FP.F16.F32.PACK_AB R38, RZ, R38 ;  /* 0x00000026ff26723e */ /* 0x000fe200000000ff */
[----:B------:R-:W-:Y:S01]  /*add0*/  @P0 IMAD.MOV.U32 R13, RZ, RZ, R157 ;  /* 0x000000ffff0d0224 */ /* 0x000fe200078e009d */
[----:B------:R-:W-:Y:S01]  /*ade0*/  F2FP.F16.F32.PACK_AB R39, RZ, R39 ;  /* 0x00000027ff27723e */ /* 0x000fe200000000ff */
[----:B------:R-:W-:Y:S01]  /*adf0*/  FMUL R53, R53, R0 ;  /* 0x0000000035357220 */ /* 0x000fe20000400000 */
[----:B------:R-:W-:Y:S01]  /*ae00*/  F2FP.F16.F32.PACK_AB R40, RZ, R40 ;  /* 0x00000028ff28723e */ /* 0x000fe200000000ff */
[-C--:B------:R-:W-:Y:S01]  /*ae10*/  FMUL R54, R54, R0.reuse ;  /* 0x0000000036367220 */ /* 0x080fe20000400000 */
[----:B------:R0:W-:Y:S01]  /*ae20*/  @P0 STG.E.U16 desc[UR14][R12.64+0x50], R142 ;  /* 0x0000508e0c000986 */ /* 0x0001e2000c10150e */
[----:B------:R-:W-:Y:S01]  /*ae30*/  ISETP.GT.AND P0, PT, R7, 0x8, P5 ;  /* 0x000000080700780c */ /* 0x000fe20002f04270 */
[----:B------:R-:W-:Y:S01]  /*ae40*/  FMUL R0, R55, R0 ;  /* 0x0000000037007220 */ /* 0x000fe20000400000 */
[----:B------:R-:W-:-:S02]  /*ae50*/  F2FP.F16.F32.PACK_AB R41, RZ, R41 ;  /* 0x00000029ff29723e */ /* 0x000fc400000000ff */
[----:B------:R-:W-:Y:S02]  /*ae60*/  F2FP.F16.F32.PACK_AB R42, RZ, R42 ;  /* 0x0000002aff2a723e */ /* 0x000fe400000000ff */
[----:B------:R-:W-:Y:S02]  /*ae70*/  F2FP.F16.F32.PACK_AB R43, RZ, R43 ;  /* 0x0000002bff2b723e */ /* 0x000fe400000000ff */
[----:B------:R-:W-:Y:S02]  /*ae80*/  F2FP.F16.F32.PACK_AB R44, RZ, R44 ;  /* 0x0000002cff2c723e */ /* 0x000fe400000000ff */
[----:B------:R-:W-:Y:S02]  /*ae90*/  F2FP.F16.F32.PACK_AB R45, RZ, R45 ;  /* 0x0000002dff2d723e */ /* 0x000fe400000000ff */
[----:B------:R-:W-:Y:S01]  /*aea0*/  F2FP.F16.F32.PACK_AB R46, RZ, R46 ;  /* 0x0000002eff2e723e */ /* 0x000fe200000000ff */
[----:B0-----:R-:W-:Y:S01]  /*aeb0*/  @P0 IMAD.MOV.U32 R12, RZ, RZ, R156 ;  /* 0x000000ffff0c0224 */ /* 0x001fe200078e009c */
[----:B------:R-:W-:Y:S01]  /*aec0*/  F2FP.F16.F32.PACK_AB R47, RZ, R47 ;  /* 0x0000002fff2f723e */ /* 0x000fe200000000ff */
[----:B------:R-:W-:Y:S01]  /*aed0*/  @P0 IMAD.MOV.U32 R13, RZ, RZ, R157 ;  /* 0x000000ffff0d0224 */ /* 0x000fe200078e009d */
[----:B------:R-:W-:-:S02]  /*aee0*/  F2FP.F16.F32.PACK_AB R48, RZ, R48 ;  /* 0x00000030ff30723e */ /* 0x000fc400000000ff */
[----:B------:R-:W-:Y:S02]  /*aef0*/  F2FP.F16.F32.PACK_AB R49, RZ, R49 ;  /* 0x00000031ff31723e */ /* 0x000fe400000000ff */
[----:B------:R0:W-:Y:S01]  /*af00*/  @P0 STG.E.U16 desc[UR14][R12.64+0x52], R143 ;  /* 0x0000528f0c000986 */ /* 0x0001e2000c10150e */
[----:B------:R-:W-:Y:S02]  /*af10*/  ISETP.GT.AND P0, PT, R7, RZ, P3 ;  /* 0x000000ff0700720c */ /* 0x000fe40001f04270 */
[----:B------:R-:W-:Y:S02]  /*af20*/  F2FP.F16.F32.PACK_AB R50, RZ, R50 ;  /* 0x00000032ff32723e */ /* 0x000fe400000000ff */
[----:B------:R-:W-:Y:S02]  /*af30*/  F2FP.F16.F32.PACK_AB R51, RZ, R51 ;  /* 0x00000033ff33723e */ /* 0x000fe400000000ff */
[----:B------:R-:W-:Y:S02]  /*af40*/  F2FP.F16.F32.PACK_AB R52, RZ, R52 ;  /* 0x00000034ff34723e */ /* 0x000fe400000000ff */
[----:B------:R-:W-:-:S02]  /*af50*/  F2FP.F16.F32.PACK_AB R53, RZ, R53 ;  /* 0x00000035ff35723e */ /* 0x000fc400000000ff */
[----:B------:R-:W-:-:S03]  /*af60*/  F2FP.F16.F32.PACK_AB R54, RZ, R54 ;  /* 0x00000036ff36723e */ /* 0x000fc600000000ff */
[----:B------:R-:W-:Y:S01]  /*af70*/  @P0 STG.E.U16 desc[UR14][R2.64+0x60], R144 ;  /* 0x0000609002000986 */ /* 0x000fe2000c10150e */
[----:B------:R-:W-:-:S13]  /*af80*/  ISETP.GT.AND P0, PT, R7, RZ, P1 ;  /* 0x000000ff0700720c */ /* 0x000fda0000f04270 */
[----:B------:R-:W-:Y:S01]  /*af90*/  @P0 STG.E.U16 desc[UR14][R2.64+0x62], R145 ;  /* 0x0000629102000986 */ /* 0x000fe2000c10150e */
[----:B------:R-:W-:-:S13]  /*afa0*/  ISETP.GT.AND P0, PT, R7, 0x8, P3 ;  /* 0x000000080700780c */ /* 0x000fda0001f04270 */
[----:B0-----:R-:W-:Y:S02]  /*afb0*/  @P0 IMAD.MOV.U32 R12, RZ, RZ, R156 ;  /* 0x000000ffff0c0224 */ /* 0x001fe400078e009c */
[----:B------:R-:W-:-:S05]  /*afc0*/  @P0 IMAD.MOV.U32 R13, RZ, RZ, R157 ;  /* 0x000000ffff0d0224 */ /* 0x000fca00078e009d */
[----:B------:R0:W-:Y:S01]  /*afd0*/  @P0 STG.E.U16 desc[UR14][R12.64+0x60], R146 ;  /* 0x000060920c000986 */ /* 0x0001e2000c10150e */
[----:B------:R-:W-:-:S13]  /*afe0*/  ISETP.GT.AND P0, PT, R7, 0x8, P1 ;  /* 0x000000080700780c */ /* 0x000fda0000f04270 */
[----:B0-----:R-:W-:Y:S02]  /*aff0*/  @P0 IMAD.MOV.U32 R12, RZ, RZ, R156 ;  /* 0x000000ffff0c0224 */ /* 0x001fe400078e009c */
[----:B------:R-:W-:-:S05]  /*b000*/  @P0 IMAD.MOV.U32 R13, RZ, RZ, R157 ;  /* 0x000000ffff0d0224 */ /* 0x000fca00078e009d */
[----:B------:R0:W-:Y:S01]  /*b010*/  @P0 STG.E.U16 desc[UR14][R12.64+0x62], R147 ;  /* 0x000062930c000986 */ /* 0x0001e2000c10150e */
[----:B------:R-:W-:-:S13]  /*b020*/  ISETP.GT.AND P0, PT, R7, RZ, P2 ;  /* 0x000000ff0700720c */ /* 0x000fda0001704270 */
[----:B------:R-:W-:Y:S01]  /*b030*/  @P0 STG.E.U16 desc[UR14][R2.64+0x70], R148 ;  /* 0x0000709402000986 */ /* 0x000fe2000c10150e */
[----:B------:R-:W-:-:S04]  /*b040*/  ISETP.GT.AND P0, PT, R8, 0x39, PT ;  /* 0x000000390800780c */ /* 0x000fc80003f04270 */
        /* <DEDUP_REMOVED lines=10> */
[----:B------:R-:W-:-:S05]  /*b0f0*/  IADD3 R126, P6, R17, R2, RZ ;  /* 0x00000002117e7210 */ /* 0x000fca0007fde0ff */
[----:B------:R-:W-:Y:S01]  /*b100*/  IMAD.X R127, R15, 0x1, R3, P6 ;  /* 0x000000010f7f7824 */ /* 0x000fe200030e0603 */
[----:B------:R-:W-:-:S13]  /*b110*/  ISETP.GT.AND P6, PT, R7, 0x40, P4 ;  /* 0x000000400700780c */ /* 0x000fda00027c4270 */
[----:B------:R-:W-:Y:S01]  /*b120*/  @P6 STG.E.U16 desc[UR14][R4.64], R88 ;  /* 0x0000005804006986 */ /* 0x000fe2000c10150e */
[----:B------:R-:W-:-:S05]  /*b130*/  IADD3 R120, P6, R19, R2, RZ ;  /* 0x0000000213787210 */ /* 0x000fca0007fde0ff */
[----:B------:R-:W-:Y:S01]  /*b140*/  IMAD.X R121, R15, 0x1, R3, P6 ;  /* 0x000000010f797824 */ /* 0x000fe200030e0603 */
[----:B------:R-:W-:-:S04]  /*b150*/  ISETP.GT.AND P6, PT, R8, 0x1, PT ;  /* 0x000000010800780c */ /* 0x000fc80003fc4270 */
[----:B------:R-:W-:-:S13]  /*b160*/  ISETP.GT.AND P6, PT, R7, 0x40, P6 ;  /* 0x000000400700780c */ /* 0x000fda00037c4270 */
[----:B------:R1:W-:Y:S01]  /*b170*/  @P6 STG.E.U16 desc[UR14][R20.64], R89 ;  /* 0x0000005914006986 */ /* 0x0003e2000c10150e */
[----:B0-----:R-:W-:-:S05]  /*b180*/  IADD3 R12, P6, R9, R156, RZ ;  /* 0x0000009c090c7210 */ /* 0x001fca0007fde0ff */
[----:B------:R-:W-:Y:S01]  /*b190*/  IMAD.X R13, R15, 0x1, R157, P6 ;  /* 0x000000010f0d7824 */ /* 0x000fe200030e069d */
[----:B------:R-:W-:Y:S02]  /*b1a0*/  ISETP.GT.AND P6, PT, R7, 0x48, P4 ;  /* 0x000000480700780c */ /* 0x000fe400027c4270 */
[----:B-1----:R-:W-:-:S11]  /*b1b0*/  LOP3.LUT R21, R9, 0x20, RZ, 0xfc, !PT ;  /* 0x0000002009157812 */ /* 0x002fd600078efcff */
[----:B------:R-:W-:Y:S01]  /*b1c0*/  @P6 STG.E.U16 desc[UR14][R12.64], R90 ;  /* 0x0000005a0c006986 */ /* 0x000fe2000c10150e */
[----:B------:R-:W-:-:S05]  /*b1d0*/  IADD3 R88, P6, R11, R156, RZ ;  /* 0x0000009c0b587210 */ /* 0x000fca0007fde0ff */
[----:B------:R-:W-:Y:S01]  /*b1e0*/  IMAD.X R89, R15, 0x1, R157, P6 ;  /* 0x000000010f597824 */ /* 0x000fe200030e069d */
[----:B------:R-:W-:-:S04]  /*b1f0*/  ISETP.GT.AND P6, PT, R8, 0x1, PT ;  /* 0x000000010800780c */ /* 0x000fc80003fc4270 */
[----:B------:R-:W-:-:S13]  /*b200*/  ISETP.GT.AND P6, PT, R7, 0x48, P6 ;  /* 0x000000480700780c */ /* 0x000fda00037c4270 */
[----:B------:R0:W-:Y:S01]  /*b210*/  @P6 STG.E.U16 desc[UR14][R88.64], R91 ;  /* 0x0000005b58006986 */ /* 0x0001e2000c10150e */
[----:B------:R-:W-:-:S05]  /*b220*/  IADD3 R124, P6, R21, R2, RZ ;  /* 0x00000002157c7210 */ /* 0x000fca0007fde0ff */
[----:B------:R-:W-:Y:S01]  /*b230*/  IMAD.X R125, R15, 0x1, R3, P6 ;  /* 0x000000010f7d7824 */ /* 0x000fe200030e0603 */
[----:B------:R-:W-:-:S04]  /*b240*/  ISETP.GT.AND P6, PT, R8, 0x8, PT ;  /* 0x000000080800780c */ /* 0x000fc80003fc4270 */
[----:B------:R-:W-:Y:S02]  /*b250*/  ISETP.GT.AND P6, PT, R7, 0x40, P6 ;  /* 0x000000400700780c */ /* 0x000fe400037c4270 */
[----:B0-----:R-:W-:-:S11]  /*b260*/  LOP3.LUT R89, R9, 0x30, RZ, 0xfc, !PT ;  /* 0x0000003009597812 */ /* 0x001fd600078efcff */
[----:B------:R0:W-:Y:S01]  /*b270*/  @P6 STG.E.U16 desc[UR14][R126.64], R92 ;  /* 0x0000005c7e006986 */ /* 0x0001e2000c10150e */
        /* <DEDUP_REMOVED lines=8> */
[----:B------:R-:W-:-:S13]  /*b300*/  ISETP.GT.AND P6, PT, R7, 0x48, P6 ;  /* 0x000000480700780c */ /* 0x000fda00037c4270 */
[----:B------:R2:W-:Y:S01]  /*b310*/  @P6 STG.E.U16 desc[UR14][R90.64], R94 ;  /* 0x0000005e5a006986 */ /* 0x0005e2000c10150e */
[----:B0-----:R-:W-:-:S05]  /*b320*/  IADD3 R92, P6, R19, R156, RZ ;  /* 0x0000009c135c7210 */ /* 0x001fca0007fde0ff */
[----:B-1----:R-:W-:Y:S01]  /*b330*/  IMAD.X R93, R15, 0x1, R157, P6 ;  /* 0x000000010f5d7824 */ /* 0x002fe200030e069d */
[----:B------:R-:W-:-:S04]  /*b340*/  ISETP.GT.AND P6, PT, R8, 0x9, PT ;  /* 0x000000090800780c */ /* 0x000fc80003fc4270 */
[----:B------:R-:W-:Y:S02]  /*b350*/  ISETP.GT.AND P6, PT, R7, 0x48, P6 ;  /* 0x000000480700780c */ /* 0x000fe400037c4270 */
[----:B--2---:R-:W-:-:S11]  /*b360*/  LOP3.LUT R91, R9, 0x32, RZ, 0xfc, !PT ;  /* 0x00000032095b7812 */ /* 0x004fd600078efcff */
        /* <DEDUP_REMOVED lines=84> */
[----:B------:R-:W-:Y:S02]  /*b8b0*/  ISETP.GT.AND P6, PT, R7, 0x48, P5 ;  /* 0x000000480700780c */ /* 0x000fe40002fc4270 */
[----:B--2---:R-:W-:Y:S02]  /*b8c0*/  LOP3.LUT R107, R9, 0x72, RZ, 0xfc, !PT ;  /* 0x00000072096b7812 */ /* 0x004fe400078efcff */
[----:B------:R-:W-:-:S09]  /*b8d0*/  PRMT R6, R56, 0x7610, R6 ;  /* 0x0000761038067816 */ /* 0x000fd20000000006 */
[----:B------:R0:W-:Y:S01]  /*b8e0*/  @P6 STG.E.U16 desc[UR14][R108.64], R111 ;  /* 0x0000006f6c006986 */ /* 0x0001e2000c10150e */
[----:B------:R-:W-:-:S05]  /*b8f0*/  IADD3 R110, P6, R105, R2, RZ ;  /* 0x00000002696e7210 */ /* 0x000fca0007fde0ff */
[----:B0-----:R-:W-:Y:S01]  /*b900*/  IMAD.X R111, R15, 0x1, R3, P6 ;  /* 0x000000010f6f7824 */ /* 0x001fe200030e0603 */
[----:B------:R-:W-:-:S13]  /*b910*/  ISETP.GT.AND P6, PT, R7, 0x40, P3 ;  /* 0x000000400700780c */ /* 0x000fda0001fc4270 */
[----:B------:R0:W-:Y:S01]  /*b920*/  @P6 STG.E.U16 desc[UR14][R124.64], R112 ;  /* 0x000000707c006986 */ /* 0x0001e2000c10150e */
[----:B------:R-:W-:-:S05]  /*b930*/  IADD3 R120, P6, R107, R2, RZ ;  /* 0x000000026b787210 */ /* 0x000fca0007fde0ff */
[----:B------:R-:W-:Y:S01]  /*b940*/  IMAD.X R121, R15, 0x1, R3, P6 ;  /* 0x000000010f797824 */ /* 0x000fe200030e0603 */
        /* <DEDUP_REMOVED lines=10> */
[----:B0-----:R-:W-:-:S05]  /*b9f0*/  IADD3 R112, P6, R105, R156, RZ ;  /* 0x0000009c69707210 */ /* 0x001fca0007fde0ff */
[----:B-1----:R-:W-:Y:S01]  /*ba00*/  IMAD.X R113, R15, 0x1, R157, P6 ;  /* 0x000000010f717824 */ /* 0x002fe200030e069d */
[----:B------:R-:W-:-:S13]  /*ba10*/  ISETP.GT.AND P6, PT, R7, 0x40, P2 ;  /* 0x000000400700780c */ /* 0x000fda00017c4270 */
[----:B------:R0:W-:Y:S01]  /*ba20*/  @P6 STG.E.U16 desc[UR14][R110.64], R116 ;  /* 0x000000746e006986 */ /* 0x0001e2000c10150e */
[----:B--2---:R-:W-:-:S05]  /*ba30*/  IADD3 R114, P6, R107, R156, RZ ;  /* 0x0000009c6b727210 */ /* 0x004fca0007fde0ff */
[----:B---3--:R-:W-:Y:S01]  /*ba40*/  IMAD.X R115, R15, 0x1, R157, P6 ;  /* 0x000000010f737824 */ /* 0x008fe200030e069d */
        /* <DEDUP_REMOVED lines=9> */
[----:B------:R-:W-:Y:S01]  /*bae0*/  @P6 STG.E.U16 desc[UR14][R114.64], R119 ;  /* 0x0000007772006986 */ /* 0x000fe2000c10150e */
[----:B0-----:R-:W-:-:S05]  /*baf0*/  IADD3 R116, P6, R17, R4, RZ ;  /* 0x0000000411747210 */ /* 0x001fca0007fde0ff */
[----:B-1----:R-:W-:Y:S01]  /*bb00*/  IMAD.X R117, R15, 0x1, R5, P6 ;  /* 0x000000010f757824 */ /* 0x002fe200030e0605 */
[----:B------:R-:W-:-:S13]  /*bb10*/  ISETP.GT.AND P6, PT, R7, 0x80, P4 ;  /* 0x000000800700780c */ /* 0x000fda00027c4270 */
[----:B------:R0:W-:Y:S01]  /*bb20*/  @P6 STG.E.U16 desc[UR14][R2.64], R6 ;  /* 0x0000000602006986 */ /* 0x0001e2000c10150e */
[----:B--2---:R-:W-:-:S05]  /*bb30*/  IADD3 R112, P6, R19, R4, RZ ;  /* 0x0000000413707210 */ /* 0x004fca0007fde0ff */
[----:B------:R-:W-:Y:S01]  /*bb40*/  IMAD.X R113, R15, 0x1, R5, P6 ;  /* 0x000000010f717824 */ /* 0x000fe200030e0605 */
[----:B------:R-:W-:-:S04]  /*bb50*/  ISETP.GT.AND P6, PT, R8, 0x1, PT ;  /* 0x000000010800780c */ /* 0x000fc80003fc4270 */
[----:B------:R-:W-:Y:S02]  /*bb60*/  ISETP.GT.AND P6, PT, R7, 0x80, P6 ;  /* 0x000000800700780c */ /* 0x000fe400037c4270 */
[----:B0-----:R-:W-:-:S11]  /*bb70*/  PRMT R6, R62, 0x7610, R6 ;  /* 0x000076103e067816 */ /* 0x001fd60000000006 */
[----:B------:R0:W-:Y:S01]  /*bb80*/  @P6 STG.E.U16 desc[UR14][R108.64], R57 ;  /* 0x000000396c006986 */ /* 0x0001e2000c10150e */
[----:B------:R-:W-:-:S05]  /*bb90*/  IADD3 R56, P6, R9, R12, RZ ;  /* 0x0000000c09387210 */ /* 0x000fca0007fde0ff */
[----:B0-----:R-:W-:Y:S01]  /*bba0*/  IMAD.X R57, R15, 0x1, R13, P6 ;  /* 0x000000010f397824 */ /* 0x001fe200030e060d */
[----:B------:R-:W-:-:S13]  /*bbb0*/  ISETP.GT.AND P6, PT, R7, 0x88, P4 ;  /* 0x000000880700780c */ /* 0x000fda00027c4270 */
        /* <DEDUP_REMOVED lines=19> */
[----:B------:R-:W-:-:S13]  /*bcf0*/  ISETP.GT.AND P6, PT, R7, 0x88, P6 ;  /* 0x000000880700780c */ /* 0x000fda00037c4270 */
[----:B------:R-:W-:Y:S01]  /*bd00*/  @P6 STG.E.U16 desc[UR14][R58.64], R6 ;  /* 0x000000063a006986 */ /* 0x000fe2000c10150e */
[----:B--2---:R-:W-:-:S05]  /*bd10*/  IADD3 R60, P6, R19, R12, RZ ;  /* 0x0000000c133c7210 */ /* 0x004fca0007fde0ff */
[----:B---3--:R-:W-:Y:S01]  /*bd20*/  IMAD.X R61, R15, 0x1, R13, P6 ;  /* 0x000000010f3d7824 */ /* 0x008fe200030e060d */
[----:B------:R-:W-:-:S04]  /*bd30*/  ISETP.GT.AND P6, PT, R8, 0x9, PT ;  /* 0x000000090800780c */ /* 0x000fc80003fc4270 */
[----:B------:R-:W-:-:S13]  /*bd40*/  ISETP.GT.AND P6, PT, R7, 0x88, P6 ;  /* 0x000000880700780c */ /* 0x000fda00037c4270 */
[----:B------:R0:W-:Y:S01]  /*bd50*/  @P6 STG.E.U16 desc[UR14][R60.64], R63 ;  /* 0x0000003f3c006986 */ /* 0x0001e2000c10150e */
[----:B------:R-:W-:-:S05]  /*bd60*/  IADD3 R62, P6, R89, R4, RZ ;  /* 0x00000004593e7210 */ /* 0x000fca0007fde0ff */
[----:B0-----:R-:W-:Y:S01]  /*bd70*/  IMAD.X R63, R15, 0x1, R5, P6 ;  /* 0x000000010f3f7824 */ /* 0x001fe200030e0605 */
        /* <DEDUP_REMOVED lines=22> */
[----:B------:R0:W-:Y:S01]  /*bee0*/  @P6 STG.E.U16 desc[UR14][R62.64], R68 ;  /* 0x000000443e006986 */ /* 0x0001e2000c10150e */
[----:B--2---:R-:W-:-:S05]  /*bef0*/  IADD3 R66, P6, R95, R4, RZ ;  /* 0x000000045f427210 */ /* 0x004fca0007fde0ff */
[----:B---3--:R-:W-:Y:S01]  /*bf00*/  IMAD.X R67, R15, 0x1, R5, P6 ;  /* 0x000000010f437824 */ /* 0x008fe200030e0605 */
        /* <DEDUP_REMOVED lines=14> */
[----:B------:R-:W-:Y:S01]  /*bff0*/  IMAD.X R63, R15, 0x1, R5, P6 ;  /* 0x000000010f3f7824 */ /* 0x000fe200030e0605 */
[----:B------:R-:W-:-:S04]  /*c000*/  ISETP.GT.AND P6, PT, R8, 0x20, PT ;  /* 0x000000200800780c */ /* 0x000fc80003fc4270 */
[----:B------:R-:W-:-:S13]  /*c010*/  ISETP.GT.AND P6, PT, R7, 0x80, P6 ;  /* 0x000000800700780c */ /* 0x000fda00037c4270 */
[----:B------:R0:W-:Y:S01]  /*c020*/  @P6 STG.E.U16 desc[UR14][R64.64], R72 ;  /* 0x0000004840006986 */ /* 0x0001e2000c10150e */
[----:B------:R-:W-:-:S05]  /*c030*/  IADD3 R68, P6, R99, R4, RZ ;  /* 0x0000000463447210 */ /* 0x000fca0007fde0ff */
[----:B-1----:R-:W-:Y:S01]  /*c040*/  IMAD.X R69, R15, 0x1, R5, P6 ;  /* 0x000000010f457824 */ /* 0x002fe200030e0605 */
[----:B------:R-:W-:-:S04]  /*c050*/  ISETP.GT.AND P6, PT, R8, 0x21, PT ;  /* 0x000000210800780c */ /* 0x000fc80003fc4270 */
[----:B------:R-:W-:-:S13]  /*c060*/  ISETP.GT.AND P6, PT, R7, 0x80, P6 ;  /* 0x000000800700780c */ /* 0x000fda00037c4270 */
[----:B------:R1:W-:Y:S01]  /*c070*/  @P6 STG.E.U16 desc[UR14][R66.64], R73 ;  /* 0x0000004942006986 */ /* 0x0003e2000c10150e */
[----:B--2---:R-:W-:-:S05]  /*c080*/  IADD3 R58, P6, R93, R12, RZ ;  /* 0x0000000c5d3a7210 */ /* 0x004fca0007fde0ff */
[----:B------:R-:W-:Y:S01]  /*c090*/  IMAD.X R59, R15, 0x1, R13, P6 ;  /* 0x000000010f3b7824 */ /* 0x000fe200030e060d */
[----:B------:R-:W-:-:S04]  /*c0a0*/  ISETP.GT.AND P6, PT, R8, 0x20, PT ;  /* 0x000000200800780c */ /* 0x000fc80003fc4270 */
[----:B------:R-:W-:-:S13]  /*c0b0*/  ISETP.GT.AND P6, PT, R7, 0x88, P6 ;  /* 0x000000880700780c */ /* 0x000fda00037c4270 */
[----:B------:R2:W-:Y:S01]  /*c0c0*/  @P6 STG.E.U16 desc[UR14][R58.64], R74 ;  /* 0x0000004a3a006986 */ /* 0x0005e2000c10150e */
[----:B---3--:R-:W-:-:S05]  /*c0d0*/  IADD3 R60, P6, R95, R12, RZ ;  /* 0x0000000c5f3c7210 */ /* 0x008fca0007fde0ff */
        /* <DEDUP_REMOVED lines=9> */
[----:B-1----:R-:W-:-:S05]  /*c170*/  IADD3 R66, P6, R103, R4, RZ ;  /* 0x0000000467427210 */ /* 0x002fca0007fde0ff */
[----:B------:R-:W-:Y:S01]  /*c180*/  IMAD.X R67, R15, 0x1, R5, P6 ;  /* 0x000000010f437824 */ /* 0x000fe200030e0605 */
        /* <DEDUP_REMOVED lines=9> */
[----:B------:R-:W-:-:S13]  /*c220*/  ISETP.GT.AND P6, PT, R7, 0x88, P5 ;  /* 0x000000880700780c */ /* 0x000fda0002fc4270 */
[----:B------:R3:W-:Y:S01]  /*c230*/  @P6 STG.E.U16 desc[UR14][R60.64], R79 ;  /* 0x0000004f3c006986 */ /* 0x0007e2000c10150e */
[----:B0-----:R-:W-:-:S05]  /*c240*/  IADD3 R62, P6, R105, R4, RZ ;  /* 0x00000004693e7210 */ /* 0x001fca0007fde0ff */
[----:B------:R-:W-:Y:S01]  /*c250*/  IMAD.X R63, R15, 0x1, R5, P6 ;  /* 0x000000010f3f7824 */ /* 0x000fe200030e0605 */
[----:B------:R-:W-:-:S13]  /*c260*/  ISETP.GT.AND P6, PT, R7, 0x80, P3 ;  /* 0x000000800700780c */ /* 0x000fda0001fc4270 */
[----:B------:R-:W-:Y:S01]  /*c270*/  @P6 STG.E.U16 desc[UR14][R64.64], R80 ;  /* 0x0000005040006986 */ /* 0x000fe2000c10150e */
[----:B-1----:R-:W-:-:S05]  /*c280*/  IADD3 R68, P6, R107, R4, RZ ;  /* 0x000000046b447210 */ /* 0x002fca0007fde0ff */
[----:B------:R-:W-:Y:S01]  /*c290*/  IMAD.X R69, R15, 0x1, R5, P6 ;  /* 0x000000010f457824 */ /* 0x000fe200030e0605 */
[----:B------:R-:W-:-:S13]  /*c2a0*/  ISETP.GT.AND P6, PT, R7, 0x80, P1 ;  /* 0x000000800700780c */ /* 0x000fda0000fc4270 */
[----:B------:R-:W-:Y:S01]  /*c2b0*/  @P6 STG.E.U16 desc[UR14][R66.64], R81 ;  /* 0x0000005142006986 */ /* 0x000fe2000c10150e */
[----:B------:R-:W-:-:S05]  /*c2c0*/  IADD3 R4, P6, R101, R12, RZ ;  /* 0x0000000c65047210 */ /* 0x000fca0007fde0ff */
[----:B------:R-:W-:Y:S01]  /*c2d0*/  IMAD.X R5, R15, 0x1, R13, P6 ;  /* 0x000000010f057824 */ /* 0x000fe200030e060d */
[----:B------:R-:W-:-:S13]  /*c2e0*/  ISETP.GT.AND P6, PT, R7, 0x88, P3 ;  /* 0x000000880700780c */ /* 0x000fda0001fc4270 */
[----:B------:R0:W-:Y:S01]  /*c2f0*/  @P6 STG.E.U16 desc[UR14][R4.64], R82 ;  /* 0x0000005204006986 */ /* 0x0001e2000c10150e */
[----:B--2---:R-:W-:-:S05]  /*c300*/  IADD3 R58, P6, R103, R12, RZ ;  /* 0x0000000c673a7210 */ /* 0x004fca0007fde0ff */
[----:B------:R-:W-:Y:S01]  /*c310*/  IMAD.X R59, R15, 0x1, R13, P6 ;  /* 0x000000010f3b7824 */ /* 0x000fe200030e060d */
        /* <DEDUP_REMOVED lines=10> */
[----:B------:R-:W-:-:S05]  /*c3c0*/  IADD3 R12, P6, R9, R2, RZ ;  /* 0x00000002090c7210 */ /* 0x000fca0007fde0ff */
[----:B------:R-:W-:Y:S01]  /*c3d0*/  IMAD.X R13, R15, 0x1, R3, P6 ;  /* 0x000000010f0d7824 */ /* 0x000fe200030e0603 */
        /* <DEDUP_REMOVED lines=8> */
[C---:B------:R-:W-:Y:S02]  /*c460*/  ISETP.GT.AND P6, PT, R7.reuse, 0xc0, P4 ;  /* 0x000000c00700780c */ /* 0x040fe400027c4270 */
[----:B------:R-:W-:-:S11]  /*c470*/  ISETP.GT.AND P4, PT, R7, 0xc8, P4 ;  /* 0x000000c80700780c */ /* 0x000fd60002784270 */
        /* <DEDUP_REMOVED lines=8> */
[----:B------:R-:W-:-:S04]  /*c500*/  ISETP.GT.AND P6, PT, R8, 0x1, PT ;  /* 0x000000010800780c */ /* 0x000fc80003fc4270 */
[----:B------:R1:W-:Y:S01]  /*c510*/  @P4 STG.E.U16 desc[UR14][R4.64], R26 ;  /* 0x0000001a04004986 */ /* 0x0003e2000c10150e */
[----:B------:R-:W-:-:S05]  /*c520*/  IADD3 R10, P4, R11, R56, RZ ;  /* 0x000000380b0a7210 */ /* 0x000fca0007f9e0ff */
[----:B------:R-:W-:Y:S01]  /*c530*/  IMAD.X R11, R15, 0x1, R57, P4 ;  /* 0x000000010f0b7824 */ /* 0x000fe200020e0639 */
[----:B------:R-:W-:Y:S02]  /*c540*/  ISETP.GT.AND P4, PT, R7, 0xc8, P6 ;  /* 0x000000c80700780c */ /* 0x000fe40003784270 */
[----:B------:R-:W-:-:S11]  /*c550*/  ISETP.GT.AND P6, PT, R8, 0x8, PT ;  /* 0x000000080800780c */ /* 0x000fd60003fc4270 */
[----:B------:R3:W-:Y:S01]  /*c560*/  @P4 STG.E.U16 desc[UR14][R10.64], R27 ;  /* 0x0000001b0a004986 */ /* 0x0007e2000c10150e */
[----:B--2---:R-:W-:-:S05]  /*c570*/  IADD3 R12, P4, R21, R2, RZ ;  /* 0x00000002150c7210 */ /* 0x004fca0007f9e0ff */
[----:B------:R-:W-:Y:S01]  /*c580*/  IMAD.X R13, R15, 0x1, R3, P4 ;  /* 0x000000010f0d7824 */ /* 0x000fe200020e0603 */
[----:B------:R-:W-:Y:S02]  /*c590*/  ISETP.GT.AND P4, PT, R7, 0xc0, P6 ;  /* 0x000000c00700780c */ /* 0x000fe40003784270 */
[----:B------:R-:W-:-:S11]  /*c5a0*/  ISETP.GT.AND P6, PT, R8, 0x9, PT ;  /* 0x000000090800780c */ /* 0x000fd60003fc4270 */
[----:B------:R-:W-:Y:S01]  /*c5b0*/  @P4 STG.E.U16 desc[UR14][R62.64], R28 ;  /* 0x0000001c3e004986 */ /* 0x000fe2000c10150e */
[----:B------:R-:W-:-:S05]  /*c5c0*/  IADD3 R24, P4, R23, R2, RZ ;  /* 0x0000000217187210 */ /* 0x000fca0007f9e0ff */
[----:B0-----:R-:W-:Y:S01]  /*c5d0*/  IMAD.X R25, R15, 0x1, R3, P4 ;  /* 0x000000010f197824 */ /* 0x001fe200020e0603 */
[----:B------:R-:W-:-:S13]  /*c5e0*/  ISETP.GT.AND P4, PT, R7, 0xc0, P6 ;  /* 0x000000c00700780c */ /* 0x000fda0003784270 */
[----:B------:R-:W-:Y:S01]  /*c5f0*/  @P4 STG.E.U16 desc[UR14][R60.64], R29 ;  /* 0x0000001d3c004986 */ /* 0x000fe2000c10150e */
[----:B-1----:R-:W-:-:S05]  /*c600*/  IADD3 R4, P4, R17, R56, RZ ;  /* 0x0000003811047210 */ /* 0x002fca0007f9e0ff */
[----:B------:R-:W-:Y:S01]  /*c610*/  IMAD.X R5, R15, 0x1, R57, P4 ;  /* 0x000000010f057824 */ /* 0x000fe200020e0639 */
[----:B------:R-:W-:-:S04]  /*c620*/  ISETP.GT.AND P4, PT, R8, 0x8, PT ;  /* 0x000000080800780c */ /* 0x000fc80003f84270 */
[----:B------:R-:W-:-:S13]  /*c630*/  ISETP.GT.AND P4, PT, R7, 0xc8, P4 ;  /* 0x000000c80700780c */ /* 0x000fda0002784270 */
[----:B------:R0:W-:Y:S01]  /*c640*/  @P4 STG.E.U16 desc[UR14][R4.64], R30 ;  /* 0x0000001e04004986 */ /* 0x0001e2000c10150e */
[----:B---3--:R-:W-:-:S05]  /*c650*/  IADD3 R10, P4, R19, R56, RZ ;  /* 0x00000038130a7210 */ /* 0x008fca0007f9e0ff */
[----:B------:R-:W-:Y:S01]  /*c660*/  IMAD.X R11, R15, 0x1, R57, P4 ;  /* 0x000000010f0b7824 */ /* 0x000fe200020e0639 */
[----:B------:R-:W-:Y:S02]  /*c670*/  ISETP.GT.AND P4, PT, R7, 0xc8, P6 ;  /* 0x000000c80700780c */ /* 0x000fe40003784270 */
[----:B------:R-:W-:-:S11]  /*c680*/  ISETP.GT.AND P6, PT, R8, 0x10, PT ;  /* 0x000000100800780c */ /* 0x000fd60003fc4270 */
[----:B------:R1:W-:Y:S01]  /*c690*/  @P4 STG.E.U16 desc[UR14][R10.64], R31 ;  /* 0x0000001f0a004986 */ /* 0x0003e2000c10150e */
[----:B------:R-:W-:-:S05]  /*c6a0*/  IADD3 R16, P4, R89, R2, RZ ;  /* 0x0000000259107210 */ /* 0x000fca0007f9e0ff */
[----:B------:R-:W-:Y:S01]  /*c6b0*/  IMAD.X R17, R15, 0x1, R3, P4 ;  /* 0x000000010f117824 */ /* 0x000fe200020e0603 */
[----:B------:R-:W-:Y:S02]  /*c6c0*/  ISETP.GT.AND P4, PT, R7, 0xc0, P6 ;  /* 0x000000c00700780c */ /* 0x000fe40003784270 */
[----:B------:R-:W-:-:S11]  /*c6d0*/  ISETP.GT.AND P6, PT, R8, 0x11, PT ;  /* 0x000000110800780c */ /* 0x000fd60003fc4270 */
[----:B------:R2:W-:Y:S01]  /*c6e0*/  @P4 STG.E.U16 desc[UR14][R12.64], R32 ;  /* 0x000000200c004986 */ /* 0x0005e2000c10150e */
[----:B------:R-:W-:-:S05]  /*c6f0*/  IADD3 R18, P4, R91, R2, RZ ;  /* 0x000000025b127210 */ /* 0x000fca0007f9e0ff */
[----:B------:R-:W-:Y:S01]  /*c700*/  IMAD.X R19, R15, 0x1, R3, P4 ;  /* 0x000000010f137824 */ /* 0x000fe200020e0603 */
[----:B------:R-:W-:-:S13]  /*c710*/  ISETP.GT.AND P4, PT, R7, 0xc0, P6 ;  /* 0x000000c00700780c */ /* 0x000fda0003784270 */
[----:B------:R-:W-:Y:S01]  /*c720*/  @P4 STG.E.U16 desc[UR14][R24.64], R33 ;  /* 0x0000002118004986 */ /* 0x000fe2000c10150e */
[----:B0-----:R-:W-:-:S05]  /*c730*/  IADD3 R4, P4, R21, R56, RZ ;  /* 0x0000003815047210 */ /* 0x001fca0007f9e0ff */
[----:B------:R-:W-:Y:S01]  /*c740*/  IMAD.X R5, R15, 0x1, R57, P4 ;  /* 0x000000010f057824 */ /* 0x000fe200020e0639 */
[----:B------:R-:W-:-:S04]  /*c750*/  ISETP.GT.AND P4, PT, R8, 0x10, PT ;  /* 0x000000100800780c */ /* 0x000fc80003f84270 */
[----:B------:R-:W-:-:S13]  /*c760*/  ISETP.GT.AND P4, PT, R7, 0xc8, P4 ;  /* 0x000000c80700780c */ /* 0x000fda0002784270 */
[----:B------:R0:W-:Y:S01]  /*c770*/  @P4 STG.E.U16 desc[UR14][R4.64], R34 ;  /* 0x0000002204004986 */ /* 0x0001e2000c10150e */
[----:B-1----:R-:W-:-:S05]  /*c780*/  IADD3 R10, P4, R23, R56, RZ ;  /* 0x00000038170a7210 */ /* 0x002fca0007f9e0ff */
        /* <DEDUP_REMOVED lines=28> */
[----:B0-----:R-:W-:-:S05]  /*c950*/  IADD3 R4, P4, R95, R56, RZ ;  /* 0x000000385f047210 */ /* 0x001fca0007f9e0ff */
[----:B------:R-:W-:Y:S01]  /*c960*/  IMAD.X R5, R15, 0x1, R57, P4 ;  /* 0x000000010f057824 */ /* 0x000fe200020e0639 */
[----:B------:R-:W-:-:S13]  /*c970*/  ISETP.GT.AND P4, PT, R7, 0xc0, P6 ;  /* 0x000000c00700780c */ /* 0x000fda0003784270 */
[----:B------:R-:W-:Y:S01]  /*c980*/  @P4 STG.E.U16 desc[UR14][R20.64], R41 ;  /* 0x0000002914004986 */ /* 0x000fe2000c10150e */
[----:B------:R-:W-:-:S04]  /*c990*/  ISETP.GT.AND P4, PT, R8, 0x20, PT ;  /* 0x000000200800780c */ /* 0x000fc80003f84270 */
[----:B------:R-:W-:-:S13]  /*c9a0*/  ISETP.GT.AND P4, PT, R7, 0xc8, P4 ;  /* 0x000000c80700780c */ /* 0x000fda0002784270 */
[----:B------:R-:W-:Y:S01]  /*c9b0*/  @P4 STG.E.U16 desc[UR14][R16.64], R42 ;  /* 0x0000002a10004986 */ /* 0x000fe2000c10150e */
[----:B------:R-:W-:Y:S02]  /*c9c0*/  ISETP.GT.AND P4, PT, R7, 0xc8, P6 ;  /* 0x000000c80700780c */ /* 0x000fe40003784270 */
[----:B------:R-:W-:-:S11]  /*c9d0*/  ISETP.GT.AND P6, PT, R8, 0x28, PT ;  /* 0x000000280800780c */ /* 0x000fd60003fc4270 */
[----:B------:R0:W-:Y:S01]  /*c9e0*/  @P4 STG.E.U16 desc[UR14][R4.64], R43 ;  /* 0x0000002b04004986 */ /* 0x0001e2000c10150e */
[----:B------:R-:W-:-:S05]  /*c9f0*/  IADD3 R8, P4, R97, R2, RZ ;  /* 0x0000000261087210 */ /* 0x000fca0007f9e0ff */
[----:B------:R-:W-:Y:S01]  /*ca00*/  IMAD.X R9, R15, 0x1, R3, P4 ;  /* 0x000000010f097824 */ /* 0x000fe200020e0603 */
[C---:B------:R-:W-:Y:S02]  /*ca10*/  ISETP.GT.AND P4, PT, R7.reuse, 0xc0, P6 ;  /* 0x000000c00700780c */ /* 0x040fe40003784270 */
[----:B------:R-:W-:-:S11]  /*ca20*/  ISETP.GT.AND P6, PT, R7, 0xc8, P6 ;  /* 0x000000c80700780c */ /* 0x000fd600037c4270 */
[----:B------:R2:W-:Y:S01]  /*ca30*/  @P4 STG.E.U16 desc[UR14][R8.64], R44 ;  /* 0x0000002c08004986 */ /* 0x0005e2000c10150e */
[----:B-1----:R-:W-:-:S05]  /*ca40*/  IADD3 R10, P4, R99, R2, RZ ;  /* 0x00000002630a7210 */ /* 0x002fca0007f9e0ff */
[----:B------:R-:W-:Y:S01]  /*ca50*/  IMAD.X R11, R15, 0x1, R3, P4 ;  /* 0x000000010f0b7824 */ /* 0x000fe200020e0603 */
[C---:B------:R-:W-:Y:S02]  /*ca60*/  ISETP.GT.AND P4, PT, R7.reuse, 0xc0, P5 ;  /* 0x000000c00700780c */ /* 0x040fe40002f84270 */
[----:B------:R-:W-:-:S11]  /*ca70*/  ISETP.GT.AND P5, PT, R7, 0xc8, P5 ;  /* 0x000000c80700780c */ /* 0x000fd60002fa4270 */
[----:B------:R1:W-:Y:S01]  /*ca80*/  @P4 STG.E.U16 desc[UR14][R10.64], R45 ;  /* 0x0000002d0a004986 */ /* 0x0003e2000c10150e */
[----:B0-----:R-:W-:-:S05]  /*ca90*/  IADD3 R4, P4, R97, R56, RZ ;  /* 0x0000003861047210 */ /* 0x001fca0007f9e0ff */
[----:B------:R-:W-:Y:S01]  /*caa0*/  IMAD.X R5, R15, 0x1, R57, P4 ;  /* 0x000000010f057824 */ /* 0x000fe200020e0639 */
[----:B--2---:R-:W-:-:S04]  /*cab0*/  IADD3 R8, P4, R99, R56, RZ ;  /* 0x0000003863087210 */ /* 0x004fc80007f9e0ff */
[----:B------:R0:W-:Y:S01]  /*cac0*/  @P6 STG.E.U16 desc[UR14][R4.64], R46 ;  /* 0x0000002e04006986 */ /* 0x0001e2000c10150e */
[----:B------:R-:W-:Y:S01]  /*cad0*/  IMAD.X R9, R15, 0x1, R57, P4 ;  /* 0x000000010f097824 */ /* 0x000fe200020e0639 */
[----:B-1----:R-:W-:Y:S02]  /*cae0*/  IADD3 R10, P6, R101, R2, RZ ;  /* 0x00000002650a7210 */ /* 0x002fe40007fde0ff */
[C---:B------:R-:W-:Y:S02]  /*caf0*/  ISETP.GT.AND P4, PT, R7.reuse, 0xc0, P1 ;  /* 0x000000c00700780c */ /* 0x040fe40000f84270 */
[----:B------:R1:W-:Y:S01]  /*cb00*/  @P5 STG.E.U16 desc[UR14][R8.64], R47 ;  /* 0x0000002f08005986 */ /* 0x0003e2000c10150e */
[----:B------:R-:W-:Y:S01]  /*cb10*/  ISETP.GT.AND P5, PT, R7, 0xc0, P3 ;  /* 0x000000c00700780c */ /* 0x000fe20001fa4270 */
[----:B------:R-:W-:Y:S01]  /*cb20*/  IMAD.X R11, R15, 0x1, R3, P6 ;  /* 0x000000010f0b7824 */ /* 0x000fe200030e0603 */
[C---:B------:R-:W-:Y:S02]  /*cb30*/  ISETP.GT.AND P3, PT, R7.reuse, 0xc8, P3 ;  /* 0x000000c80700780c */ /* 0x040fe40001f64270 */
[----:B------:R-:W-:-:S02]  /*cb40*/  ISETP.GT.AND P1, PT, R7, 0xc8, P1 ;  /* 0x000000c80700780c */ /* 0x000fc40000f24270 */
[----:B0-----:R-:W-:-:S05]  /*cb50*/  IADD3 R4, P6, R103, R2, RZ ;  /* 0x0000000267047210 */ /* 0x001fca0007fde0ff */
[----:B------:R-:W-:Y:S01]  /*cb60*/  IMAD.X R5, R15, 0x1, R3, P6 ;  /* 0x000000010f057824 */ /* 0x000fe200030e0603 */
[-C--:B------:R-:W-:Y:S01]  /*cb70*/  IADD3 R12, P6, R103, R56.reuse, RZ ;  /* 0x00000038670c7210 */ /* 0x080fe20007fde0ff */
[----:B------:R-:W-:Y:S01]  /*cb80*/  @P5 STG.E.U16 desc[UR14][R10.64], R48 ;  /* 0x000000300a005986 */ /* 0x000fe2000c10150e */
[----:B-1----:R-:W-:-:S03]  /*cb90*/  IADD3 R8, P5, R101, R56, RZ ;  /* 0x0000003865087210 */ /* 0x002fc60007fbe0ff */
[C-C-:B------:R-:W-:Y:S01]  /*cba0*/  IMAD.X R13, R15.reuse, 0x1, R57.reuse, P6 ;  /* 0x000000010f0d7824 */ /* 0x140fe200030e0639 */
[----:B------:R0:W-:Y:S01]  /*cbb0*/  @P4 STG.E.U16 desc[UR14][R4.64], R49 ;  /* 0x0000003104004986 */ /* 0x0001e2000c10150e */
[----:B------:R-:W-:Y:S01]  /*cbc0*/  IMAD.X R9, R15, 0x1, R57, P5 ;  /* 0x000000010f097824 */ /* 0x000fe200028e0639 */
[C---:B------:R-:W-:Y:S02]  /*cbd0*/  ISETP.GT.AND P4, PT, R7.reuse, 0xc0, P2 ;  /* 0x000000c00700780c */ /* 0x040fe40001784270 */
[C---:B------:R-:W-:Y:S02]  /*cbe0*/  ISETP.GT.AND P5, PT, R7.reuse, 0xc0, P0 ;  /* 0x000000c00700780c */ /* 0x040fe400007a4270 */
[C---:B------:R-:W-:Y:S01]  /*cbf0*/  ISETP.GT.AND P2, PT, R7.reuse, 0xc8, P2 ;  /* 0x000000c80700780c */ /* 0x040fe20001744270 */
[----:B------:R1:W-:Y:S01]  /*cc00*/  @P3 STG.E.U16 desc[UR14][R8.64], R50 ;  /* 0x0000003208003986 */ /* 0x0003e2000c10150e */
[----:B------:R-:W-:Y:S02]  /*cc10*/  ISETP.GT.AND P0, PT, R7, 0xc8, P0 ;  /* 0x000000c80700780c */ /* 0x000fe40000704270 */
[C---:B------:R-:W-:Y:S01]  /*cc20*/  IADD3 R6, P3, R105.reuse, R56, RZ ;  /* 0x0000003869067210 */ /* 0x040fe20007f7e0ff */
[----:B------:R1:W-:Y:S01]  /*cc30*/  @P1 STG.E.U16 desc[UR14][R12.64], R51 ;  /* 0x000000330c001986 */ /* 0x0003e2000c10150e */
[----:B0-----:R-:W-:-:S02]  /*cc40*/  IADD3 R4, P6, R105, R2, RZ ;  /* 0x0000000269047210 */ /* 0x001fc40007fde0ff */
[----:B------:R-:W-:Y:S01]  /*cc50*/  IADD3 R2, P1, R107, R2, RZ ;  /* 0x000000026b027210 */ /* 0x000fe20007f3e0ff */
[C---:B------:R-:W-:Y:S02]  /*cc60*/  IMAD.X R7, R15.reuse, 0x1, R57, P3 ;  /* 0x000000010f077824 */ /* 0x040fe400018e0639 */
[--C-:B------:R-:W-:Y:S01]  /*cc70*/  IMAD.X R5, R15, 0x1, R3.reuse, P6 ;  /* 0x000000010f057824 */ /* 0x100fe200030e0603 */
[----:B------:R-:W-:Y:S01]  /*cc80*/  IADD3 R10, P6, R107, R56, RZ ;  /* 0x000000386b0a7210 */ /* 0x000fe20007fde0ff */
[----:B------:R-:W-:-:S03]  /*cc90*/  IMAD.X R3, R15, 0x1, R3, P1 ;  /* 0x000000010f037824 */ /* 0x000fc600008e0603 */
[----:B------:R1:W-:Y:S04]  /*cca0*/  @P4 STG.E.U16 desc[UR14][R4.64], R52 ;  /* 0x0000003404004986 */ /* 0x0003e8000c10150e */
[----:B------:R1:W-:Y:S04]  /*ccb0*/  @P5 STG.E.U16 desc[UR14][R2.64], R53 ;  /* 0x0000003502005986 */ /* 0x0003e8000c10150e */
[----:B------:R1:W-:Y:S01]  /*ccc0*/  @P2 STG.E.U16 desc[UR14][R6.64], R54 ;  /* 0x0000003606002986 */ /* 0x0003e2000c10150e */
[----:B------:R-:W-:Y:S05]  /*ccd0*/  @!P0 EXIT ;  /* 0x000000000000894d */ /* 0x000fea0003800000 */
[----:B------:R-:W-:Y:S01]  /*cce0*/  F2FP.F16.F32.PACK_AB R0, RZ, R0 ;  /* 0x00000000ff00723e */ /* 0x000fe200000000ff */
[----:B------:R-:W-:-:S05]  /*ccf0*/  IMAD.X R11, R15, 0x1, R57, P6 ;  /* 0x000000010f0b7824 */ /* 0x000fca00030e0639 */
[----:B------:R-:W-:Y:S01]  /*cd00*/  STG.E.U16 desc[UR14][R10.64], R0 ;  /* 0x000000000a007986 */ /* 0x000fe2000c10150e */
[----:B------:R-:W-:Y:S05]  /*cd10*/  EXIT ;  /* 0x000000000000794d */ /* 0x000fea0003800000 */
.L_x_9:
[----:B------:R-:W-:-:S13]  /*cd20*/  ISETP.NE.AND P0, PT, R8, RZ, PT ;  /* 0x000000ff0800720c */ /* 0x000fda0003f05270 */
[----:B------:R-:W-:Y:S05]  /*cd30*/  @P0 EXIT ;  /* 0x000000000000094d */ /* 0x000fea0003800000 */
[----:B------:R-:W-:-:S13]  /*cd40*/  ELECT P0, URZ, PT ;  /* 0x00000000003f782f */ /* 0x000fda0003800000 */
[----:B------:R-:W-:Y:S05]  /*cd50*/  @!P0 BRA `(.L_x_242) ;  /* 0x0000000800048947 */ /* 0x000fea0003800000 */
[----:B------:R-:W-:Y:S02]  /*cd60*/  ISETP.GE.AND P0, PT, R16, 0x1, PT ;  /* 0x000000011000780c */ /* 0x000fe40003f06270 */
[----:B-----5:R-:W-:-:S04]  /*cd70*/  SHF.R.S32.HI R0, RZ, 0x1f, R11 ;  /* 0x0000001fff007819 */ /* 0x020fc8000001140b */
[----:B------:R-:W-:-:S07]  /*cd80*/  LEA.HI R10, R0, R11, RZ, 0x7 ;  /* 0x0000000b000a7211 */ /* 0x000fce00078f38ff */
[----:B------:R-:W-:Y:S05]  /*cd90*/  @!P0 BRA `(.L_x_242) ;  /* 0x0000000400f48947 */ /* 0x000fea0003800000 */
[----:B-1----:R-:W0:Y:S01]  /*cda0*/  S2R R2, SR_CTAID.X ;  /* 0x0000000000027919 */ /* 0x002e220000002500 */
[----:B------:R-:W1:Y:S01]  /*cdb0*/  LDC.64 R8, c[0x0][0x4f8] ;  /* 0x00013e00ff087b82 */ /* 0x000e620000000a00 */
[----:B------:R-:W-:Y:S01]  /*cdc0*/  LOP3.LUT R10, R10, 0xffffff80, RZ, 0xc0, !PT ;  /* 0xffffff800a0a7812 */ /* 0x000fe200078ec0ff */
[----:B------:R-:W-:Y:S01]  /*cdd0*/  ULDC.64 UR4, c[0x0][0x4c0] ;  /* 0x0001300000047ab9 */ /* 0x000fe20000000a00 */
[----:B------:R-:W-:Y:S01]  /*cde0*/  LOP3.LUT P0, RZ, R11, 0x1f, RZ, 0xc0, !PT ;  /* 0x0000001f0bff7812 */ /* 0x000fe2000780c0ff */
[----:B------:R-:W-:Y:S01]  /*cdf0*/  VIADD R18, R7, 0x1 ;  /* 0x0000000107127836 */ /* 0x000fe20000000000 */
[----:B------:R-:W-:Y:S01]  /*ce00*/  LOP3.LUT R16, R4, 0x2, RZ, 0xfc, !PT ;  /* 0x0000000204107812 */ /* 0x000fe200078efcff */
[----:B------:R-:W-:Y:S02]  /*ce10*/  IMAD.IADD R10, R11, 0x1, -R10 ;  /* 0x000000010b0a7824 */ /* 0x000fe400078e0a0a */
[----:B------:R-:W2:Y:S01]  /*ce20*/  LDC R0, c[0x0][0x500] ;  /* 0x00014000ff007b82 */ /* 0x000ea20000000800 */
[----:B------:R-:W-:-:S02]  /*ce30*/  IMAD.SHL.U32 R11, R6, 0x40, RZ ;  /* 0x00000040060b7824 */ /* 0x000fc400078e00ff */
[C---:B------:R-:W-:Y:S01]  /*ce40*/  ISETP.NE.AND P2, PT, R10.reuse, RZ, PT ;  /* 0x000000ff0a00720c */ /* 0x040fe20003f45270 */
[----:B------:R-:W-:Y:S01]  /*ce50*/  IMAD.MOV.U32 R17, RZ, RZ, RZ ;  /* 0x000000ffff117224 */ /* 0x000fe200078e00ff */
[----:B------:R-:W-:Y:S01]  /*ce60*/  ISETP.NE.OR P0, PT, R10, RZ, !P0 ;  /* 0x000000ff0a00720c */ /* 0x000fe20004705670 */
[----:B-1----:R-:W-:Y:S01]  /*ce70*/  IMAD R8, R5, UR4, R8 ;  /* 0x0000000405087c24 */ /* 0x002fe2000f8e0208 */
[----:B------:R-:W-:Y:S01]  /*ce80*/  ULDC UR4, c[0x0][0x4c8] ;  /* 0x0001320000047ab9 */ /* 0x000fe20000000800 */
[----:B------:R-:W-:Y:S02]  /*ce90*/  IMAD R9, R152, UR5, R9 ;  /* 0x0000000598097c24 */ /* 0x000fe4000f8e0209 */
[----:B0-----:R-:W-:Y:S02]  /*cea0*/  IMAD.SHL.U32 R5, R2, 0x100, RZ ;  /* 0x0000010002057824 */ /* 0x001fe400078e00ff */
[----:B--2---:R-:W-:Y:S02]  /*ceb0*/  IMAD R10, R3, UR4, R0 ;  /* 0x00000004030a7c24 */ /* 0x004fe4000f8e0200 */
[----:B------:R-:W-:-:S02]  /*cec0*/  IMAD.MOV.U32 R0, RZ, RZ, 0x1 ;  /* 0x00000001ff007424 */ /* 0x000fc400078e00ff */
[----:B------:R-:W-:Y:S02]  /*ced0*/  IMAD.MOV.U32 R2, RZ, RZ, RZ ;  /* 0x000000ffff027224 */ /* 0x000fe400078e00ff */
[C---:B------:R-:W-:Y:S02]  /*cee0*/  VIADD R12, R5.reuse, 0x40 ;  /* 0x00000040050c7836 */ /* 0x040fe40000000000 */
[C---:B------:R-:W-:Y:S02]  /*cef0*/  VIADD R14, R5.reuse, 0x80 ;  /* 0x00000080050e7836 */ /* 0x040fe40000000000 */
[----:B------:R-:W-:-:S07]  /*cf00*/  VIADD R15, R5, 0xc0 ;  /* 0x000000c0050f7836 */ /* 0x000fce0000000000 */
.L_x_246:
[----:B------:R-:W0:Y:S01]  /*cf10*/  S2R R6, SR_CgaCtaId ;  /* 0x0000000000067919 */ /* 0x000e220000008800 */
[----:B------:R-:W-:-:S04]  /*cf20*/  MOV R3, 0x400 ;  /* 0x0000040000037802 */ /* 0x000fc80000000f00 */
[----:B0-----:R-:W-:Y:S02]  /*cf30*/  LEA R13, R6, R3, 0x18 ;  /* 0x00000003060d7211 */ /* 0x001fe400078ec0ff */
[----:B------:R-:W-:-:S03]  /*cf40*/  SHF.L.U32 R3, R0, 0x1f, RZ ;  /* 0x0000001f00037819 */ /* 0x000fc600000006ff */
[----:B------:R-:W-:-:S07]  /*cf50*/  IMAD R6, R2, 0x8, R13 ;  /* 0x0000000802067824 */ /* 0x000fce00078e020d */
.L_x_243:
[----:B0-----:R0:W1:Y:S02]  /*cf60*/  SYNCS.PHASECHK.TRANS64.TRYWAIT P1, [R6+URZ+0x32028], R3 ;  /* 0x03202803060075a7 */ /* 0x001064000802017f */
[----:B-1----:R-:W-:Y:S05]  /*cf70*/  @!P1 NANOSLEEP.SYNCS 0x989680 ;  /* 0x009896800000995d */ /* 0x002fea0003900000 */
[----:B------:R-:W1:Y:S02]  /*cf80*/  @!P1 SYNCS.PHASECHK.TRANS64 P1, [R6+URZ+0x32028], R3 ;  /* 0x03202803060095a7 */ /* 0x000e64000802007f */
[----:B-1----:R-:W-:Y:S05]  /*cf90*/  @!P1 BRA `(.L_x_243) ;  /* 0xfffffffc00f09947 */ /* 0x002fea000383ffff */
[----:B0-----:R-:W0:Y:S02]  /*cfa0*/  @!P2 LDC R3, c[0x0][0x580] ;  /* 0x00016000ff03ab82 */ /* 0x001e240000000800 */
[----:B0-----:R0:W-:Y:S02]  /*cfb0*/  @!P2 SYNCS.ARRIVE.TRANS64 RZ, [R6+URZ+0x32000], R3 ;  /* 0x0320000306ffa9a7 */ /* 0x0011e4000800003f */
[----:B0-----:R-:W-:-:S04]  /*cfc0*/  PRMT R3, R16, 0x9910, RZ ;  /* 0x0000991010037816 */ /* 0x001fc800000000ff */
[----:B------:R-:W-:-:S13]  /*cfd0*/  ISETP.NE.AND P1, PT, R3, 0x2, PT ;  /* 0x000000020300780c */ /* 0x000fda0003f25270 */
[----:B------:R-:W-:Y:S05]  /*cfe0*/  @P1 BRA `(.L_x_244) ;  /* 0x0000000000041947 */ /* 0x000fea0003800000 */
[----:B------:R-:W-:Y:S01]  /*cff0*/  BPT.TRAP 0x1 ;  /* 0x000000040000795c */ /* 0x000fe20000300000 */
.L_x_244:
[----:B------:R-:W-:Y:S05]  /*d000*/  @P0 BRA `(.L_x_245) ;  /* 0x0000000000040947 */ /* 0x000fea0003800000 */
[----:B------:R-:W-:Y:S01]  /*d010*/  BPT.TRAP 0x1 ;  /* 0x000000040000795c */ /* 0x000fe20000300000 */
.L_x_245:
[----:B------:R-:W-:Y:S01]  /*d020*/  ULDC UR6, c[0x0][0x490] ;  /* 0x0001240000067ab9 */ /* 0x000fe20000000800 */
[C---:B------:R-:W-:Y:S01]  /*d030*/  R2UR UR11, R17.reuse ;  /* 0x00000000110b72ca */ /* 0x040fe200000e0000 */
[----:B------:R-:W-:Y:S01]  /*d040*/  UISETP.NE.AND UP0, UPT, UR6, 0x1, UPT ;  /* 0x000000010600788c */ /* 0x000fe2000bf05270 */
[----:B------:R-:W-:Y:S01]  /*d050*/  R2UR UR27, R17 ;  /* 0x00000000111b72ca */ /* 0x000fe200000e0000 */
[----:B------:R-:W-:Y:S01]  /*d060*/  ULDC UR10, c[0x0][0x49c] ;  /* 0x00012700000a7ab9 */ /* 0x000fe20000000800 */
[----:B------:R-:W-:Y:S01]  /*d070*/  ULDC UR35, c[0x0][0x4a8] ;  /* 0x00012a0000237ab9 */ /* 0x000fe20000000800 */
[----:B------:R-:W-:Y:S01]  /*d080*/  UISETP.NE.AND UP1, UPT, UR10, 0x1, UPT ;  /* 0x000000010a00788c */ /* 0x000fe2000bf25270 */
[----:B------:R-:W-:Y:S01]  /*d090*/  IMAD.U32 R3, R9, 0x20, R8 ;  /* 0x0000002009037824 */ /* 0x000fe200078e0008 */
[----:B------:R-:W-:Y:S01]  /*d0a0*/  UIADD3 UR14, -UR6, URZ, URZ ;  /* 0x0000003f060e7290 */ /* 0x000fe2000fffe13f */
[----:B------:R-:W-:Y:S01]  /*d0b0*/  R2UR UR24, R2 ;  /* 0x00000000021872ca */ /* 0x000fe200000e0000 */
[----:B------:R-:W-:Y:S01]  /*d0c0*/  ULDC UR34, c[0x0][0x4cc] ;  /* 0x0001330000227ab9 */ /* 0x000fe20000000800 */
[----:B------:R-:W-:Y:S01]  /*d0d0*/  IMAD.U32 R3, R10, 0x400, R3 ;  /* 0x000004000a037824 */ /* 0x000fe200078e0003 */
[----:B------:R-:W-:Y:S01]  /*d0e0*/  R2UR UR25, R6 ;  /* 0x00000000061972ca */ /* 0x000fe200000e0000 */
[----:B------:R-:W-:Y:S01]  /*d0f0*/  @UP0 ULDC UR4, c[0x0][0x494] ;  /* 0x0001250000040ab9 */ /* 0x000fe20000000800 */
[----:B------:R-:W-:Y:S01]  /*d100*/  @UP0 ULDC UR7, c[0x0][0x498] ;  /* 0x0001260000070ab9 */ /* 0x000fe20000000800 */
[----:B------:R-:W-:Y:S01]  /*d110*/  UIMAD.WIDE.U32 UR4, UR11, UR4, URZ ;  /* 0x000000040b0472a5 */ /* 0x000fe2000f8e003f */
[----:B------:R-:W-:Y:S01]  /*d120*/  R2UR UR26, R5 ;  /* 0x00000000051a72ca */ /* 0x000fe200000e0000 */
[----:B------:R-:W-:Y:S01]  /*d130*/  @UP1 ULDC.64 UR8, c[0x0][0x4a0] ;  /* 0x0001280000081ab9 */ /* 0x000fe20000000a00 */
[----:B------:R-:W-:Y:S01]  /*d140*/  ULDC UR38, c[0x0][0x4ec] ;  /* 0x00013b0000267ab9 */ /* 0x000fe20000000800 */
[----:B------:R-:W-:Y:S01]  /*d150*/  @UP0 USHF.R.U32.HI UR11, URZ, UR7, UR5 ;  /* 0x000000073f0b0299 */ /* 0x000fe20008011605 */
[----:B------:R-:W-:Y:S01]  /*d160*/  VIADD R18, R18, 0xffffffff ;  /* 0xffffffff12127836 */ /* 0x000fe20000000000 */
[----:B------:R-:W-:Y:S01]  /*d170*/  UISETP.NE.AND UP0, UPT, UR35, 0x1, UPT ;  /* 0x000000012300788c */ /* 0x000fe2000bf05270 */
[----:B------:R-:W-:Y:S01]  /*d180*/  R2UR UR22, R12 ;  /* 0x000000000c1672ca */ /* 0x000fe200000e0000 */
[----:B------:R-:W-:Y:S01]  /*d190*/  UIMAD.WIDE.U32 UR4, UR11, UR8, URZ ;  /* 0x000000080b0472a5 */ /* 0x000fe2000f8e003f */
[----:B------:R-:W-:Y:S01]  /*d1a0*/  R2UR UR40, R11 ;  /* 0x000000000b2872ca */ /* 0x000fe200000e0000 */
[----:B------:R-:W-:Y:S01]  /*d1b0*/  UIMAD UR14, UR11, UR14, UR27 ;  /* 0x0000000e0b0e72a4 */ /* 0x000fe2000f8e021b */
[----:B------:R-:W-:Y:S01]  /*d1c0*/  R2UR UR18, R14 ;  /* 0x000000000e1272ca */ /* 0x000fe200000e0000 */
[----:B------:R-:W-:Y:S01]  /*d1d0*/  UMOV UR15, UR11 ;  /* 0x0000000b000f7c82 */ /* 0x000fe20008000000 */
[----:B------:R-:W-:Y:S01]  /*d1e0*/  @UP1 USHF.R.U32.HI UR15, URZ, UR9, UR5 ;  /* 0x000000093f0f1299 */ /* 0x000fe20008011605 */
[----:B------:R-:W-:Y:S01]  /*d1f0*/  R2UR UR6, R15 ;  /* 0x000000000f0672ca */ /* 0x000fe200000e0000 */
[----:B------:R-:W-:Y:S01]  /*d200*/  UIMAD UR34, UR14, UR34, UR38 ;  /* 0x000000220e2272a4 */ /* 0x000fe2000f8e0226 */
[----:B------:R-:W-:Y:S01]  /*d210*/  R2UR UR5, R13 ;  /* 0x000000000d0572ca */ /* 0x000fe200000e0000 */
[----:B------:R-:W-:Y:S01]  /*d220*/  @UP0 ULDC UR32, c[0x0][0x4ac] ;  /* 0x00012b0000200ab9 */ /* 0x000fe20000000800 */
[----:B------:R-:W-:Y:S01]  /*d230*/  IMAD R13, R2, 0x2000, R13 ;  /* 0x00002000020d7824 */ /* 0x000fe200078e020d */
[----:B------:R-:W-:Y:S01]  /*d240*/  UIMAD.WIDE.U32 UR32, UR15, UR32, URZ ;  /* 0x000000200f2072a5 */ /* 0x000fe2000f8e003f */
[----:B------:R-:W-:Y:S01]  /*d250*/  ISETP.GT.AND P3, PT, R18, 0x1, PT ;  /* 0x000000011200780c */ /* 0x000fe20003f64270 */
[----:B------:R-:W-:Y:S01]  /*d260*/  @UP0 ULDC UR41, c[0x0][0x4b0] ;  /* 0x00012c0000290ab9 */ /* 0x000fe20000000800 */
[----:B------:R-:W-:Y:S01]  /*d270*/  UMOV UR14, UR15 ;  /* 0x0000000f000e7c82 */ /* 0x000fe20008000000 */
[----:B------:R-:W-:Y:S01]  /*d280*/  R2UR UR4, R13 ;  /* 0x000000000d0472ca */ /* 0x000fe200000e0000 */
[----:B------:R-:W-:Y:S01]  /*d290*/  @UP0 USHF.R.U32.HI UR14, URZ, UR41, UR33 ;  /* 0x000000293f0e0299 */ /* 0x000fe20008011621 */
[----:B------:R-:W-:Y:S01]  /*d2a0*/  VIADD R2, R2, 0x1 ;  /* 0x0000000102027836 */ /* 0x000fe20000000000 */
[----:B------:R-:W-:Y:S01]  /*d2b0*/  R2UR UR32, R3 ;  /* 0x00000000032072ca */ /* 0x000fe200000e0000 */
[----:B------:R-:W-:Y:S01]  /*d2c0*/  ULDC.64 UR16, c[0x0][0x198] ;  /* 0x0000660000107ab9 */ /* 0x000fe20000000a00 */
[----:B------:R-:W-:Y:S01]  /*d2d0*/  UIADD3 UR38, -UR15, URZ, URZ ;  /* 0x0000003f0f267290 */ /* 0x000fe2000fffe13f */
[----:B------:R-:W-:Y:S01]  /*d2e0*/  VIADD R17, R17, 0x40 ;  /* 0x0000004011117836 */ /* 0x000fe20000000000 */
[----:B------:R-:W-:Y:S01]  /*d2f0*/  UIADD3 UR28, UP1, UR16, 0xf0, URZ ;  /* 0x000000f0101c7890 */ /* 0x000fe2000ff3e03f */
[----:B------:R-:W-:Y:S01]  /*d300*/  ISETP.NE.AND P1, PT, R2, 0x5, PT ;  /* 0x000000050200780c */ /* 0x000fe20003f25270 */
[----:B------:R-:W-:-:S02]  /*d310*/  UIADD3 UR33, -UR14, URZ, URZ ;  /* 0x0000003f0e217290 */ /* 0x000fc4000fffe13f */
[----:B------:R-:W-:Y:S01]  /*d320*/  ULEA UR24, UR24, UR5, 0xf ;  /* 0x0000000518187291 */ /* 0x000fe2000f8e783f */
[----:B------:R-:W-:Y:S01]  /*d330*/  SEL R3, RZ, 0x1, P1 ;  /* 0x00000001ff037807 */ /* 0x000fe20000800000 */
[----:B------:R-:W-:Y:S01]  /*d340*/  UIMAD UR11, UR10, UR38, UR11 ;  /* 0x000000260a0b72a4 */ /* 0x000fe2000f8e020b */
[----:B------:R-:W-:Y:S01]  /*d350*/  SEL R2, R2, RZ, P1 ;  /* 0x000000ff02027207 */ /* 0x000fe20000800000 */
[----:B------:R-:W-:Y:S01]  /*d360*/  UIADD3 UR36, UP2, UR16, 0x1f0, URZ ;  /* 0x000001f010247890 */ /* 0x000fe2000ff5e03f */
[----:B------:R-:W-:Y:S01]  /*d370*/  LOP3.LUT R0, R0, R3, RZ, 0x3c, !PT ;  /* 0x0000000300007212 */ /* 0x000fe200078e3cff */
[----:B------:R-:W-:Y:S02]  /*d380*/  UIADD3 UR25, UR25, 0x32000, URZ ;  /* 0x0003200019197890 */ /* 0x000fe4000fffe03f */
[----:B------:R-:W-:Y:S02]  /*d390*/  UIADD3.X UR29, URZ, UR17, URZ, UP1, !UPT ;  /* 0x000000113f1d7290 */ /* 0x000fe40008ffe43f */
[----:B------:R-:W-:-:S02]  /*d3a0*/  UIMAD UR10, UR35, UR33, UR15 ;  /* 0x00000021230a72a4 */ /* 0x000fc4000f8e020f */
[----:B------:R-:W-:Y:S01]  /*d3b0*/  UIADD3 UR20, UR24, 0x2000, URZ ;  /* 0x0000200018147890 */ /* 0x000fe2000fffe03f */
[----:B------:R-:W-:Y:S01]  /*d3c0*/  ULDC.64 UR12, c[0x0][0x4d0] ;  /* 0x00013400000c7ab9 */ /* 0x000fe20000000a00 */
[----:B------:R-:W-:Y:S01]  /*d3d0*/  ULDC.64 UR8, c[0x0][0x4f0] ;  /* 0x00013c0000087ab9 */ /* 0x000fe20000000a00 */
[----:B------:R-:W-:Y:S02]  /*d3e0*/  UIADD3 UR39, UR4, 0x28000, URZ ;  /* 0x0002800004277890 */ /* 0x000fe4000fffe03f */
[----:B------:R-:W-:Y:S02]  /*d3f0*/  UIADD3 UR16, UR24, 0x4000, URZ ;  /* 0x0000400018107890 */ /* 0x000fe4000fffe03f */
[----:B------:R-:W-:Y:S02]  /*d400*/  UIADD3 UR4, UR24, 0x6000, URZ ;  /* 0x0000600018047890 */ /* 0x000fe4000fffe03f */
[----:B------:R-:W-:Y:S02]  /*d410*/  UIADD3.X UR37, URZ, UR17, URZ, UP2, !UPT ;  /* 0x000000113f257290 */ /* 0x000fe400097fe43f */
[----:B------:R-:W-:-:S02]  /*d420*/  UIMAD UR12, UR11, UR12, UR8 ;  /* 0x0000000c0b0c72a4 */ /* 0x000fc4000f8e0208 */
[----:B------:R-:W-:Y:S02]  /*d430*/  UIMAD UR13, UR10, UR13, UR9 ;  /* 0x0000000d0a0d72a4 */ /* 0x000fe4000f8e0209 */
[----:B------:R-:W-:Y:S01]  /*d440*/  UPRMT UR32, UR32, 0x5410, URZ ;  /* 0x0000541020207896 */ /* 0x000fe2000800003f */
[----:B------:R-:W-:Y:S01]  /*d450*/  UMOV UR30, 0x0 ;  /* 0x00000000001e7882 */ /* 0x000fe20000000000 */
[----:B------:R-:W-:Y:S01]  /*d460*/  UMOV UR31, 0x10000000 ;  /* 0x10000000001f7882 */ /* 0x000fe20000000000 */
[----:B------:R-:W-:Y:S01]  /*d470*/  UMOV UR23, UR27 ;  /* 0x0000001b00177c82 */ /* 0x000fe20008000000 */
[----:B------:R-:W-:Y:S01]  /*d480*/  UMOV UR21, UR25 ;  /* 0x0000001900157c82 */ /* 0x000fe20008000000 */
[----:B------:R-:W-:Y:S01]  /*d490*/  UMOV UR19, UR27 ;  /* 0x0000001b00137c82 */ /* 0x000fe20008000000 */
[----:B------:R-:W-:Y:S01]  /*d4a0*/  UMOV UR17, UR25 ;  /* 0x0000001900117c82 */ /* 0x000fe20008000000 */
[----:B------:R0:W-:Y:S01]  /*d4b0*/  UTMALDG.2D [UR24], [UR28], desc[UR30] ;  /* 0x00001e181c0075b4 */ /* 0x0001e20008009000 */
[----:B------:R-:W-:Y:S01]  /*d4c0*/  UMOV UR7, UR27 ;  /* 0x0000001b00077c82 */ /* 0x000fe20008000000 */
[----:B------:R-:W-:Y:S01]  /*d4d0*/  UMOV UR5, UR25 ;  /* 0x0000001900057c82 */ /* 0x000fe20008000000 */
[----:B------:R-:W-:Y:S01]  /*d4e0*/  UMOV UR10, UR40 ;  /* 0x00000028000a7c82 */ /* 0x000fe20008000000 */
[----:B------:R-:W-:Y:S01]  /*d4f0*/  UMOV UR9, UR25 ;  /* 0x0000001900097c82 */ /* 0x000fe20008000000 */
[----:B------:R-:W-:Y:S01]  /*d500*/  UMOV UR8, UR39 ;  /* 0x0000002700087c82 */ /* 0x000fe20008000000 */
[----:B------:R-:W-:Y:S01]  /*d510*/  UMOV UR11, UR34 ;  /* 0x00000022000b7c82 */ /* 0x000fe20008000000 */
[----:B------:R0:W-:Y:S01]  /*d520*/  UTMALDG.2D [UR20], [UR28], desc[UR30] ;  /* 0x00001e141c0075b4 */ /* 0x0001e20008009000 */
[----:B------:R0:W-:Y:S01]  /*d530*/  UTMALDG.2D [UR16], [UR28], desc[UR30] ;  /* 0x00001e101c0075b4 */ /* 0x0001e20008009000 */
[----:B------:R0:W-:Y:S01]  /*d540*/  UTMALDG.2D [UR4], [UR28], desc[UR30] ;  /* 0x00001e041c0075b4 */ /* 0x0001e20008009000 */
[----:B------:R0:W-:Y:S02]  /*d550*/  UTMALDG.5D.IM2COL [UR8], [UR36], UR32 ;  /* 0x00000008240073b4 */ /* 0x0001e40008060020 */
[----:B0-----:R-:W-:Y:S05]  /*d560*/  @P3 BRA `(.L_x_246) ;  /* 0xfffffff800683947 */ /* 0x001fea000383ffff */
.L_x_242:
[----:B------:R-:W-:Y:S01]  /*d570*/  ISETP.GE.U32.AND P2, PT, R7, 0x5, PT ;  /* 0x000000050700780c */ /* 0x000fe20003f46070 */
[----:B------:R-:W-:Y:S05]  /*d580*/  WARPSYNC.ALL ;  /* 0x0000000000007948 */ /* 0x000fea0003800000 */
[----:B------:R-:W-:-:S07]  /*d590*/  ELECT P1, URZ, PT ;  /* 0x00000000003f782f */ /* 0x000fce0003820000 */
[----:B-1---5:R-:W-:-:S05]  /*d5a0*/  @P2 IMAD.WIDE.U32 R2, R7, -0x33333333, RZ ;  /* 0xcccccccd07022825 */ /* 0x022fca00078e00ff */
[----:B------:R-:W-:-:S04]  /*d5b0*/  @P2 SHF.R.U32.HI R0, RZ, 0x2, R3 ;  /* 0x00000002ff002819 */ /* 0x000fc80000011603 */
[----:B------:R-:W-:-:S04]  /*d5c0*/  @P2 LOP3.LUT R0, R0, 0x1, RZ, 0xc0, !PT ;  /* 0x0000000100002812 */ /* 0x000fc800078ec0ff */
[----:B------:R-:W-:Y:S01]  /*d5d0*/  @P2 ISETP.NE.U32.AND P0, PT, R0, 0x1, PT ;  /* 0x000000010000280c */ /* 0x000fe20003f05070 */
[----:B------:R-:W-:-:S12]  /*d5e0*/  @!P1 EXIT ;  /* 0x000000000000994d */ /* 0x000fd80003800000 */
[----:B------:R-:W-:Y:S01]  /*d5f0*/  LOP3.LUT R4, R4, 0x2, RZ, 0xfc, !PT ;  /* 0x0000000204047812 */ /* 0x000fe200078efcff */
[----:B------:R-:W-:Y:S01]  /*d600*/  IMAD.MOV.U32 R0, RZ, RZ, 0x1 ;  /* 0x00000001ff007424 */ /* 0x000fe200078e00ff */
[----:B------:R-:W-:Y:S02]  /*d610*/  @P2 ISETP.NE.U32.AND.EX P0, PT, RZ, RZ, PT, P0 ;  /* 0x000000ffff00220c */ /* 0x000fe40003f05100 */
[----:B------:R-:W-:Y:S02]  /*d620*/  ISETP.NE.AND P1, PT, R4, 0x3, PT ;  /* 0x000000030400780c */ /* 0x000fe40003f25270 */
[----:B------:R-:W-:-:S11]  /*d630*/  @P2 SEL R0, RZ, 0x1, !P0 ;  /* 0x00000001ff002807 */ /* 0x000fd60004000000 */
[----:B------:R-:W-:Y:S05]  /*d640*/  @!P1 BRA `(.L_x_247) ;  /* 0x0000000000049947 */ /* 0x000fea0003800000 */
[----:B------:R-:W-:Y:S01]  /*d650*/  BPT.TRAP 0x1 ;  /* 0x000000040000795c */ /* 0x000fe20000300000 */
.L_x_247:
[----:B------:R-:W0:Y:S01]  /*d660*/  S2R R5, SR_CgaCtaId ;  /* 0x0000000000057919 */ /* 0x000e220000008800 */
[----:B------:R-:W-:Y:S01]  /*d670*/  IMAD.WIDE.U32 R2, R7, -0x33333333, RZ ;  /* 0xcccccccd07027825 */ /* 0x000fe200078e00ff */
[----:B------:R-:W-:-:S04]  /*d680*/  MOV R4, 0x400 ;  /* 0x0000040000047802 */ /* 0x000fc80000000f00 */
[----:B------:R-:W-:-:S05]  /*d690*/  SHF.R.U32.HI R2, RZ, 0x2, R3 ;  /* 0x00000002ff027819 */ /* 0x000fca0000011603 */
[----:B------:R-:W-:Y:S01]  /*d6a0*/  IMAD R7, R2, -0x5, R7 ;  /* 0xfffffffb02077824 */ /* 0x000fe200078e0207 */
[----:B0-----:R-:W-:-:S05]  /*d6b0*/  LEA R4, R5, R4, 0x18 ;  /* 0x0000000405047211 */ /* 0x001fca00078ec0ff */
[----:B------:R-:W-:Y:S01]  /*d6c0*/  VIADD R2, R4, 0x32028 ;  /* 0x0003202804027836 */ /* 0x000fe20000000000 */
[----:B------:R-:W-:-:S03]  /*d6d0*/  SHF.L.U32 R4, R0, 0x1f, RZ ;  /* 0x0000001f00047819 */ /* 0x000fc600000006ff */
[----:B------:R-:W-:-:S07]  /*d6e0*/  IMAD R3, R7, 0x8, R2 ;  /* 0x0000000807037824 */ /* 0x000fce00078e0202 */
.L_x_248:
[----:B0-----:R0:W1:Y:S02]  /*d6f0*/  SYNCS.PHASECHK.TRANS64.TRYWAIT P0, [R3+URZ], R4 ;  /* 0x00000004030075a7 */ /* 0x001064000800017f */
[----:B-1----:R-:W-:Y:S05]  /*d700*/  @!P0 NANOSLEEP.SYNCS 0x989680 ;  /* 0x009896800000895d */ /* 0x002fea0003900000 */
[----:B------:R-:W1:Y:S02]  /*d710*/  @!P0 SYNCS.PHASECHK.TRANS64 P0, [R3+URZ], R4 ;  /* 0x00000004030085a7 */ /* 0x000e64000800007f */
[----:B-1----:R-:W-:Y:S05]  /*d720*/  @!P0 BRA `(.L_x_248) ;  /* 0xfffffffc00f08947 */ /* 0x002fea000383ffff */
[----:B------:R-:W-:-:S05]  /*d730*/  VIADD R7, R7, 0x1 ;  /* 0x0000000107077836 */ /* 0x000fca0000000000 */
[----:B------:R-:W-:-:S04]  /*d740*/  ISETP.NE.AND P0, PT, R7, 0x5, PT ;  /* 0x000000050700780c */ /* 0x000fc80003f05270 */
[----:B0-----:R-:W-:Y:S02]  /*d750*/  SEL R3, RZ, 0x1, P0 ;  /* 0x00000001ff037807 */ /* 0x001fe40000000000 */
[----:B------:R-:W-:Y:S02]  /*d760*/  SEL R7, R7, RZ, P0 ;  /* 0x000000ff07077207 */ /* 0x000fe40000000000 */
[----:B------:R-:W-:-:S03]  /*d770*/  LOP3.LUT R5, R0, R3, RZ, 0x3c, !PT ;  /* 0x0000000300057212 */ /* 0x000fc600078e3cff */
[----:B------:R-:W-:Y:S01]  /*d780*/  IMAD R0, R7, 0x8, R2 ;  /* 0x0000000807007824 */ /* 0x000fe200078e0202 */
[----:B------:R-:W-:-:S07]  /*d790*/  SHF.L.U32 R3, R5, 0x1f, RZ ;  /* 0x0000001f05037819 */ /* 0x000fce00000006ff */
.L_x_249:
        /* <DEDUP_REMOVED lines=11> */
.L_x_250:
        /* <DEDUP_REMOVED lines=11> */
.L_x_251:
        /* <DEDUP_REMOVED lines=11> */
.L_x_252:
[----:B0-----:R0:W1:Y:S02]  /*d9b0*/  SYNCS.PHASECHK.TRANS64.TRYWAIT P0, [R7+URZ], R0 ;  /* 0x00000000070075a7 */ /* 0x001064000800017f */
[----:B-1----:R-:W-:Y:S05]  /*d9c0*/  @!P0 NANOSLEEP.SYNCS 0x989680 ;  /* 0x009896800000895d */ /* 0x002fea0003900000 */
[----:B------:R-:W1:Y:S02]  /*d9d0*/  @!P0 SYNCS.PHASECHK.TRANS64 P0, [R7+URZ], R0 ;  /* 0x00000000070085a7 */ /* 0x000e64000800007f */
[----:B-1----:R-:W-:Y:S05]  /*d9e0*/  @P0 EXIT ;  /* 0x000000000000094d */ /* 0x002fea0003800000 */
[----:B------:R-:W-:Y:S05]  /*d9f0*/  BRA `(.L_x_252) ;  /* 0xfffffffc00ec7947 */ /* 0x000fea000383ffff */
.L_x_253:
[----:B------:R-:W-:-:S00]  /*da00*/  BRA `(.L_x_253) ;  /* 0xfffffffc00fc7947 */ /* 0x000fc0000383ffff */
[----:B------:R-:W-:-:S00]  /*da10*/  NOP ;  /* 0x0000000000007918 */ /* 0x000fc00000000000 */
        /* <DEDUP_REMOVED lines=14> */
.L_x_254:


//--------------------- .nv.shared._ZN7cutlass13device_kernelINS_4conv6kernel13ConvUniversalINS1_16ConvProblemShapeILNS1_8OperatorE2ELi3EEENS1_10collective14CollectiveConvINS1_46MainloopSm90TmaGmmaWarpSpecializedImplicitGemmILS5_2ELi5ELi3EN4cute5tupleIJNSA_1CILi1EEESD_SD_EEENS1_36KernelImplicitTmaWarpSpecializedSm90ELi1EEENSB_IJNSC_ILi256EEENSB_IJNSC_ILi64EEEEEESJ_EEENS_6half_tESL_NSA_8TiledMMAINSA_8MMA_AtomIJNSA_4SM904GMMA25MMA_64x64x16_F32F16F16_SSILNSP_5MajorE1ELSR_1ELNSP_7ScaleInE1ELSS_1EEEEEENSA_6LayoutISE_NSB_IJNSC_ILi0EEESW_SW_EEEEENSB_IJNSA_10UnderscoreESZ_SZ_EEEEENS7_6detail26Sm90ImplicitGemmTileTraitsINSA_13SM90_TMA_LOADENSA_14ComposedLayoutINSA_7SwizzleILi3ELi4ELi3EEENSA_18smem_ptr_flag_bitsILi16EEENSV_INSB_IJNSB_IJSI_NSC_ILi4EEEEEENSB_IJNSC_ILi8EEES1C_EEENSB_IJSD_NSC_ILi5EEEEEEEEENSB_IJNSB_IJSD_NSC_ILi4096EEEEEENSB_IJSI_NSC_ILi512EEEEEENSB_IJSW_NSC_ILi16384EEEEEEEEEEEEEvEENS13_INSA_20SM90_TMA_LOAD_IM2COLENS15_IS17_S19_NSV_INSB_IJNSB_IJSI_SD_EEES1D_S1F_EEENSB_IJNSB_IJSD_SW_EEES1K_NSB_IJSW_S1H_EEEEEEEEEEvEEEENS_8epilogue10collective6detail29Sm90TmaWarpSpecializedAdapterINS22_15DefaultEpilogueISL_NSB_IJlNSB_IJSD_lllEEESW_EEES27_NS21_6thread17LinearCombinationISL_Li1EffLNS28_9ScaleType4KindE0ELNS_15FloatRoundStyleE2ESL_EENS_4gemm15EpilogueDefaultEEEEEvvEEEEvNT_6ParamsE --------------------------
	.section	.nv.shared._ZN7cutlass13device_kernelINS_4conv6kernel13ConvUniversalINS1_16ConvProblemShapeILNS1_8OperatorE2ELi3EEENS1_10collective14CollectiveConvINS1_46MainloopSm90TmaGmmaWarpSpecializedImplicitGemmILS5_2ELi5ELi3EN4cute5tupleIJNSA_1CILi1EEESD_SD_EEENS1_36KernelImplicitTmaWarpSpecializedSm90ELi1EEENSB_IJNSC_ILi256EEENSB_IJNSC_ILi64EEEEEESJ_EEENS_6half_tESL_NSA_8TiledMMAINSA_8MMA_AtomIJNSA_4SM904GMMA25MMA_64x64x16_F32F16F16_SSILNSP_5MajorE1ELSR_1ELNSP_7ScaleInE1ELSS_1EEEEEENSA_6LayoutISE_NSB_IJNSC_ILi0EEESW_SW_EEEEENSB_IJNSA_10UnderscoreESZ_SZ_EEEEENS7_6detail26Sm90ImplicitGemmTileTraitsINSA_13SM90_TMA_LOADENSA_14ComposedLayoutINSA_7SwizzleILi3ELi4ELi3EEENSA_18smem_ptr_flag_bitsILi16EEENSV_INSB_IJNSB_IJSI_NSC_ILi4EEEEEENSB_IJNSC_ILi8EEES1C_EEENSB_IJSD_NSC_ILi5EEEEEEEEENSB_IJNSB_IJSD_NSC_ILi4096EEEEEENSB_IJSI_NSC_ILi512EEEEEENSB_IJSW_NSC_ILi16384EEEEEEEEEEEEEvEENS13_INSA_20SM90_TMA_LOAD_IM2COLENS15_IS17_S19_NSV_INSB_IJNSB_IJSI_SD_EEES1D_S1F_EEENSB_IJNSB_IJSD_SW_EEES1K_NSB_IJSW_S1H_EEEEEEEEEEvEEEENS_8epilogue10collective6detail29Sm90TmaWarpSpecializedAdapterINS22_15DefaultEpilogueISL_NSB_IJlNSB_IJSD_lllEEESW_EEES27_NS21_6thread17LinearCombinationISL_Li1EffLNS28_9ScaleType4KindE0ELNS_15FloatRoundStyleE2ESL_EENS_4gemm15EpilogueDefaultEEEEEvvEEEEvNT_6ParamsE,"aw",@nobits
	.sectionflags	@""
	.align	16
	.zero		1024


//--------------------- .nv.shared.reserved.0     --------------------------
	.section	.nv.shared.reserved.0,"aw",@nobits
	.weak		__nv_reservedSMEM_offset_0_alias
	.size		__nv_reservedSMEM_offset_0_alias, 0, 0
	.other		__nv_reservedSMEM_offset_0_alias,@"STO_CUDA_RESERVED_SHARED STV_DEFAULT"
__nv_reservedSMEM_offset_0_alias:
	.zero		0


//--------------------- .nv.global                --------------------------
	.section	.nv.global,"aw",@nobits
.nv.global:
	.type		_ZN39_INTERNAL_2865a6b4_4_k_cu_bedf3e5e_30864cute1_E,@object
	.size		_ZN39_INTERNAL_2865a6b4_4_k_cu_bedf3e5e_30864cute1_E,(_ZN39_INTERNAL_2865a6b4_4_k_cu_bedf3e5e_30864cuda3std3__45__cpo6cbeginE - _ZN39_INTERNAL_2865a6b4_4_k_cu_bedf3e5e_30864cute1_E)
_ZN39_INTERNAL_2865a6b4_4_k_cu_bedf3e5e_30864cute1_E:
	.zero		1
	.type		_ZN39_INTERNAL_2865a6b4_4_k_cu_bedf3e5e_30864cuda3std3__45__cpo6cbeginE,@object
	.size		_ZN39_INTERNAL_2865a6b4_4_k_cu_bedf3e5e_30864cuda3std3__45__cpo6cbeginE,(_ZN39_INTERNAL_2865a6b4_4_k_cu_bedf3e5e_30864cuda3std3__48in_placeE - _ZN39_INTERNAL_2865a6b4_4_k_cu_bedf3e5e_30864cuda3std3__45__cpo6cbeginE)
_ZN39_INTERNAL_2865a6b4_4_k_cu_bedf3e5e_30864cuda3std3__45__cpo6cbeginE:
	.zero		1
	.type		_ZN39_INTERNAL_2865a6b4_4_k_cu_bedf3e5e_30864cuda3std3__48in_placeE,@object
	.size		_ZN39_INTERNAL_2865a6b4_4_k_cu_bedf3e5e_30864cuda3std3__48in_placeE,(_ZN39_INTERNAL_2865a6b4_4_k_cu_bedf3e5e_30864cuda3std6ranges3__45__cpo9iter_moveE - _ZN39_INTERNAL_2865a6b4_4_k_cu_bedf3e5e_30864cuda3std3__48in_placeE)
_ZN39_INTERNAL_2865a6b4_4_k_cu_bedf3e5e_30864cuda3std3__48in_placeE:
	.zero		1
	.type		_ZN39_INTERNAL_2865a6b4_4_k_cu_bedf3e5e_30864cuda3std6ranges3__45__cpo9iter_moveE,@object
	.size		_ZN39_INTERNAL_2865a6b4_4_k_cu_bedf3e5e_30864cuda3std6ranges3__45__cpo9iter_moveE,(_ZN39_INTERNAL_2865a6b4_4_k_cu_bedf3e5e_30864cuda3std3__45__cpo5beginE - _ZN39_INTERNAL_2865a6b4_4_k_cu_bedf3e5e_30864cuda3std6ranges3__45__cpo9iter_moveE)
_ZN39_INTERNAL_2865a6b4_4_k_cu_bedf3e5e_30864cuda3std6ranges3__45__cpo9iter_moveE:
	.zero		1
	.type		_ZN39_INTERNAL_2865a6b4_4_k_cu_bedf3e5e_30864cuda3std3__45__cpo5beginE,@object
	.size		_ZN39_INTERNAL_2865a6b4_4_k_cu_bedf3e5e_30864cuda3std3__45__cpo5beginE,(_ZN39_INTERNAL_2865a6b4_4_k_cu_bedf3e5e_30864cuda3std3__441_GLOBAL__N__2865a6b4_4_k_cu_bedf3e5e_30866ignoreE - _ZN39_INTERNAL_2865a6b4_4_k_cu_bedf3e5e_30864cuda3std3__45__cpo5beginE)
_ZN39_INTERNAL_2865a6b4_4_k_cu_bedf3e5e_30864cuda3std3__45__cpo5beginE:
	.zero		1
	.type		_ZN39_INTERNAL_2865a6b4_4_k_cu_bedf3e5e_30864cuda3std3__441_GLOBAL__N__2865a6b4_4_k_cu_bedf3e5e_30866ignoreE,@object
	.size		_ZN39_INTERNAL_2865a6b4_4_k_cu_bedf3e5e_30864cuda3std3__441_GLOBAL__N__2865a6b4_4_k_cu_bedf3e5e_30866ignoreE,(_ZN39_INTERNAL_2865a6b4_4_k_cu_bedf3e5e_30864cute7productE - _ZN39_INTERNAL_2865a6b4_4_k_cu_bedf3e5e_30864cuda3std3__441_GLOBAL__N__2865a6b4_4_k_cu_bedf3e5e_30866ignoreE)
_ZN39_INTERNAL_2865a6b4_4_k_cu_bedf3e5e_30864cuda3std3__441_GLOBAL__N__2865a6b4_4_k_cu_bedf3e5e_30866ignoreE:
	.zero		1
	.type		_ZN39_INTERNAL_2865a6b4_4_k_cu_bedf3e5e_30864cute7productE,@object
	.size		_ZN39_INTERNAL_2865a6b4_4_k_cu_bedf3e5e_30864cute7productE,(_ZN39_INTERNAL_2865a6b4_4_k_cu_bedf3e5e_30864cuda3std3__45__cpo3endE - _ZN39_INTERNAL_2865a6b4_4_k_cu_bedf3e5e_30864cute7productE)
_ZN39_INTERNAL_2865a6b4_4_k_cu_bedf3e5e_30864cute7productE:
	.zero		1
	.type		_ZN39_INTERNAL_2865a6b4_4_k_cu_bedf3e5e_30864cuda3std3__45__cpo3endE,@object
	.size		_ZN39_INTERNAL_2865a6b4_4_k_cu_bedf3e5e_30864cuda3std3__45__cpo3endE,(_ZN39_INTERNAL_2865a6b4_4_k_cu_bedf3e5e_30864cuda3std3__419piecewise_constructE - _ZN39_INTERNAL_2865a6b4_4_k_cu_bedf3e5e_30864cuda3std3__45__cpo3endE)
_ZN39_INTERNAL_2865a6b4_4_k_cu_bedf3e5e_30864cuda3std3__45__cpo3endE:
	.zero		1
	.type		_ZN39_INTERNAL_2865a6b4_4_k_cu_bedf3e5e_30864cuda3std3__419piecewise_constructE,@object
	.size		_ZN39_INTERNAL_2865a6b4_4_k_cu_bedf3e5e_30864cuda3std3__419piecewise_constructE,(_ZN39_INTERNAL_2865a6b4_4_k_cu_bedf3e5e_30864cuda3std3__45__cpo4cendE - _ZN39_INTERNAL_2865a6b4_4_k_cu_bedf3e5e_30864cuda3std3__419piecewise_constructE)
_ZN39_INTERNAL_2865a6b4_4_k_cu_bedf3e5e_30864cuda3std3__419piecewise_constructE:
	.zero		1
	.type		_ZN39_INTERNAL_2865a6b4_4_k_cu_bedf3e5e_30864cuda3std3__45__cpo4cendE,@object
	.size		_ZN39_INTERNAL_2865a6b4_4_k_cu_bedf3e5e_30864cuda3std3__45__cpo4cendE,(_ZN39_INTERNAL_2865a6b4_4_k_cu_bedf3e5e_30864cuda3std6ranges3__45__cpo4swapE - _ZN39_INTERNAL_2865a6b4_4_k_cu_bedf3e5e_30864cuda3std3__45__cpo4cendE)
_ZN39_INTERNAL_2865a6b4_4_k_cu_bedf3e5e_30864cuda3std3__45__cpo4cendE:
	.zero		1
	.type		_ZN39_INTERNAL_2865a6b4_4_k_cu_bedf3e5e_30864cuda3std6ranges3__45__cpo4swapE,@object
	.size		_ZN39_INTERNAL_2865a6b4_4_k_cu_bedf3e5e_30864cuda3std6ranges3__45__cpo4swapE,(.L_7 - _ZN39_INTERNAL_2865a6b4_4_k_cu_bedf3e5e_30864cuda3std6ranges3__45__cpo4swapE)
_ZN39_INTERNAL_2865a6b4_4_k_cu_bedf3e5e_30864cuda3std6ranges3__45__cpo4swapE:
	.zero		1
.L_7:


//--------------------- .nv.constant0._ZN7cutlass13device_kernelINS_4conv6kernel13ConvUniversalINS1_16ConvProblemShapeILNS1_8OperatorE2ELi3EEENS1_10collective14CollectiveConvINS1_46MainloopSm90TmaGmmaWarpSpecializedImplicitGemmILS5_2ELi5ELi3EN4cute5tupleIJNSA_1CILi1EEESD_SD_EEENS1_36KernelImplicitTmaWarpSpecializedSm90ELi1EEENSB_IJNSC_ILi256EEENSB_IJNSC_ILi64EEEEEESJ_EEENS_6half_tESL_NSA_8TiledMMAINSA_8MMA_AtomIJNSA_4SM904GMMA25MMA_64x64x16_F32F16F16_SSILNSP_5MajorE1ELSR_1ELNSP_7ScaleInE1ELSS_1EEEEEENSA_6LayoutISE_NSB_IJNSC_ILi0EEESW_SW_EEEEENSB_IJNSA_10UnderscoreESZ_SZ_EEEEENS7_6detail26Sm90ImplicitGemmTileTraitsINSA_13SM90_TMA_LOADENSA_14ComposedLayoutINSA_7SwizzleILi3ELi4ELi3EEENSA_18smem_ptr_flag_bitsILi16EEENSV_INSB_IJNSB_IJSI_NSC_ILi4EEEEEENSB_IJNSC_ILi8EEES1C_EEENSB_IJSD_NSC_ILi5EEEEEEEEENSB_IJNSB_IJSD_NSC_ILi4096EEEEEENSB_IJSI_NSC_ILi512EEEEEENSB_IJSW_NSC_ILi16384EEEEEEEEEEEEEvEENS13_INSA_20SM90_TMA_LOAD_IM2COLENS15_IS17_S19_NSV_INSB_IJNSB_IJSI_SD_EEES1D_S1F_EEENSB_IJNSB_IJSD_SW_EEES1K_NSB_IJSW_S1H_EEEEEEEEEEvEEEENS_8epilogue10collective6detail29Sm90TmaWarpSpecializedAdapterINS22_15DefaultEpilogueISL_NSB_IJlNSB_IJSD_lllEEESW_EEES27_NS21_6thread17LinearCombinationISL_Li1EffLNS28_9ScaleType4KindE0ELNS_15FloatRoundStyleE2ESL_EENS_4gemm15EpilogueDefaultEEEEEvvEEEEvNT_6ParamsE --------------------------
	.section	.nv.constant0._ZN7cutlass13device_kernelINS_4conv6kernel13ConvUniversalINS1_16ConvProblemShapeILNS1_8OperatorE2ELi3EEENS1_10collective14CollectiveConvINS1_46MainloopSm90TmaGmmaWarpSpecializedImplicitGemmILS5_2ELi5ELi3EN4cute5tupleIJNSA_1CILi1EEESD_SD_EEENS1_36KernelImplicitTmaWarpSpecializedSm90ELi1EEENSB_IJNSC_ILi256EEENSB_IJNSC_ILi64EEEEEESJ_EEENS_6half_tESL_NSA_8TiledMMAINSA_8MMA_AtomIJNSA_4SM904GMMA25MMA_64x64x16_F32F16F16_SSILNSP_5MajorE1ELSR_1ELNSP_7ScaleInE1ELSS_1EEEEEENSA_6LayoutISE_NSB_IJNSC_ILi0EEESW_SW_EEEEENSB_IJNSA_10UnderscoreESZ_SZ_EEEEENS7_6detail26Sm90ImplicitGemmTileTraitsINSA_13SM90_TMA_LOADENSA_14ComposedLayoutINSA_7SwizzleILi3ELi4ELi3EEENSA_18smem_ptr_flag_bitsILi16EEENSV_INSB_IJNSB_IJSI_NSC_ILi4EEEEEENSB_IJNSC_ILi8EEES1C_EEENSB_IJSD_NSC_ILi5EEEEEEEEENSB_IJNSB_IJSD_NSC_ILi4096EEEEEENSB_IJSI_NSC_ILi512EEEEEENSB_IJSW_NSC_ILi16384EEEEEEEEEEEEEvEENS13_INSA_20SM90_TMA_LOAD_IM2COLENS15_IS17_S19_NSV_INSB_IJNSB_IJSI_SD_EEES1D_S1F_EEENSB_IJNSB_IJSD_SW_EEES1K_NSB_IJSW_S1H_EEEEEEEEEEvEEEENS_8epilogue10collective6detail29Sm90TmaWarpSpecializedAdapterINS22_15DefaultEpilogueISL_NSB_IJlNSB_IJSD_lllEEESW_EEES27_NS21_6thread17LinearCombinationISL_Li1EffLNS28_9ScaleType4KindE0ELNS_15FloatRoundStyleE2ESL_EENS_4gemm15EpilogueDefaultEEEEEvvEEEEvNT_6ParamsE,"a",@progbits
	.sectionflags	@""
	.align	4
.nv.constant0._ZN7cutlass13device_kernelINS_4conv6kernel13ConvUniversalINS1_16ConvProblemShapeILNS1_8OperatorE2ELi3EEENS1_10collective14CollectiveConvINS1_46MainloopSm90TmaGmmaWarpSpecializedImplicitGemmILS5_2ELi5ELi3EN4cute5tupleIJNSA_1CILi1EEESD_SD_EEENS1_36KernelImplicitTmaWarpSpecializedSm90ELi1EEENSB_IJNSC_ILi256EEENSB_IJNSC_ILi64EEEEEESJ_EEENS_6half_tESL_NSA_8TiledMMAINSA_8MMA_AtomIJNSA_4SM904GMMA25MMA_64x64x16_F32F16F16_SSILNSP_5MajorE1ELSR_1ELNSP_7ScaleInE1ELSS_1EEEEEENSA_6LayoutISE_NSB_IJNSC_ILi0EEESW_SW_EEEEENSB_IJNSA_10UnderscoreESZ_SZ_EEEEENS7_6detail26Sm90ImplicitGemmTileTraitsINSA_13SM90_TMA_LOADENSA_14ComposedLayoutINSA_7SwizzleILi3ELi4ELi3EEENSA_18smem_ptr_flag_bitsILi16EEENSV_INSB_IJNSB_IJSI_NSC_ILi4EEEEEENSB_IJNSC_ILi8EEES1C_EEENSB_IJSD_NSC_ILi5EEEEEEEEENSB_IJNSB_IJSD_NSC_ILi4096EEEEEENSB_IJSI_NSC_ILi512EEEEEENSB_IJSW_NSC_ILi16384EEEEEEEEEEEEEvEENS13_INSA_20SM90_TMA_LOAD_IM2COLENS15_IS17_S19_NSV_INSB_IJNSB_IJSI_SD_EEES1D_S1F_EEENSB_IJNSB_IJSD_SW_EEES1K_NSB_IJSW_S1H_EEEEEEEEEEvEEEENS_8epilogue10collective6detail29Sm90TmaWarpSpecializedAdapterINS22_15DefaultEpilogueISL_NSB_IJlNSB_IJSD_lllEEESW_EEES27_NS21_6thread17LinearCombinationISL_Li1EffLNS28_9ScaleType4KindE0ELNS_15FloatRoundStyleE2ESL_EENS_4gemm15EpilogueDefaultEEEEEvvEEEEvNT_6ParamsE:
	.zero		1664


//--------------------- SYMBOLS --------------------------

	.type		.nv.reservedSmem.offset0,@object
	.size		.nv.reservedSmem.offset0,0x4
